//
// Generated by NVIDIA NVVM Compiler
//
// Compiler Build ID: CL-36424714
// Cuda compilation tools, release 13.0, V13.0.88
// Based on NVVM 20.0.0
//

.version 9.0
.target sm_100
.address_size 64

	// .globl	_Z16attention_phase1PK6__halfS1_S1_PS_iiiifb
// _ZZ16attention_phase1PK6__halfS1_S1_PS_iiiifbE6Q_smem has been demoted
// _ZZ16attention_phase1PK6__halfS1_S1_PS_iiiifbE6K_smem has been demoted
// _ZZ16attention_phase1PK6__halfS1_S1_PS_iiiifbE6V_smem has been demoted
// _ZZ16attention_phase1PK6__halfS1_S1_PS_iiiifbE8acc_smem has been demoted
// _ZZ16attention_phase1PK6__halfS1_S1_PS_iiiifbE14softmax_states has been demoted

.visible .entry _Z16attention_phase1PK6__halfS1_S1_PS_iiiifb(
	.param .u64 .ptr .align 1 _Z16attention_phase1PK6__halfS1_S1_PS_iiiifb_param_0,
	.param .u64 .ptr .align 1 _Z16attention_phase1PK6__halfS1_S1_PS_iiiifb_param_1,
	.param .u64 .ptr .align 1 _Z16attention_phase1PK6__halfS1_S1_PS_iiiifb_param_2,
	.param .u64 .ptr .align 1 _Z16attention_phase1PK6__halfS1_S1_PS_iiiifb_param_3,
	.param .u32 _Z16attention_phase1PK6__halfS1_S1_PS_iiiifb_param_4,
	.param .u32 _Z16attention_phase1PK6__halfS1_S1_PS_iiiifb_param_5,
	.param .u32 _Z16attention_phase1PK6__halfS1_S1_PS_iiiifb_param_6,
	.param .u32 _Z16attention_phase1PK6__halfS1_S1_PS_iiiifb_param_7,
	.param .f32 _Z16attention_phase1PK6__halfS1_S1_PS_iiiifb_param_8,
	.param .u8 _Z16attention_phase1PK6__halfS1_S1_PS_iiiifb_param_9
)
.maxntid 256
.minnctapersm 2
{
	.local .align 16 .b8 	__local_depot0[256];
	.reg .b64 	%SP;
	.reg .b64 	%SPL;
	.reg .pred 	%p<105>;
	.reg .b16 	%rs<427>;
	.reg .b32 	%r<556>;
	.reg .b32 	%f<1553>;
	.reg .b64 	%rd<63>;
	// demoted variable
	.shared .align 2 .b8 _ZZ16attention_phase1PK6__halfS1_S1_PS_iiiifbE6Q_smem[8192];
	// demoted variable
	.shared .align 2 .b8 _ZZ16attention_phase1PK6__halfS1_S1_PS_iiiifbE6K_smem[8192];
	// demoted variable
	.shared .align 2 .b8 _ZZ16attention_phase1PK6__halfS1_S1_PS_iiiifbE6V_smem[8192];
	// demoted variable
	.shared .align 4 .b8 _ZZ16attention_phase1PK6__halfS1_S1_PS_iiiifbE8acc_smem[16384];
	// demoted variable
	.shared .align 4 .b8 _ZZ16attention_phase1PK6__halfS1_S1_PS_iiiifbE14softmax_states[512];
	mov.u64 	%SPL, __local_depot0;
	ld.param.u64 	%rd6, [_Z16attention_phase1PK6__halfS1_S1_PS_iiiifb_param_0];
	ld.param.u64 	%rd7, [_Z16attention_phase1PK6__halfS1_S1_PS_iiiifb_param_1];
	ld.param.u64 	%rd8, [_Z16attention_phase1PK6__halfS1_S1_PS_iiiifb_param_2];
	ld.param.u64 	%rd9, [_Z16attention_phase1PK6__halfS1_S1_PS_iiiifb_param_3];
	ld.param.u32 	%r174, [_Z16attention_phase1PK6__halfS1_S1_PS_iiiifb_param_6];
	ld.param.u32 	%r175, [_Z16attention_phase1PK6__halfS1_S1_PS_iiiifb_param_7];
	ld.param.f32 	%f200, [_Z16attention_phase1PK6__halfS1_S1_PS_iiiifb_param_8];
	ld.param.s8 	%rs59, [_Z16attention_phase1PK6__halfS1_S1_PS_iiiifb_param_9];
	cvta.to.global.u64 	%rd1, %rd6;
	cvta.to.global.u64 	%rd2, %rd7;
	cvta.to.global.u64 	%rd3, %rd8;
	cvta.to.global.u64 	%rd4, %rd9;
	add.u64 	%rd5, %SPL, 0;
	mov.u32 	%r540, %tid.x;
	mov.u32 	%r2, %ntid.x;
	add.s32 	%r3, %r540, %r2;
	cvt.u16.u32 	%rs60, %r3;
	xor.b16  	%rs61, %rs60, 4095;
	cvt.u16.u32 	%rs62, %r2;
	div.u16 	%rs63, %rs61, %rs62;
	and.b16  	%rs1, %rs63, 3;
	cvt.u32.u16 	%r4, %rs1;
	setp.eq.s16 	%p1, %rs1, 2;
	mov.u32 	%r524, %r540;
	@%p1 bra 	$L__BB0_3;
	mov.b32 	%r523, 0;
	mov.u32 	%r524, %r540;
$L__BB0_2:
	.pragma "nounroll";
	shl.b32 	%r177, %r524, 2;
	mov.u32 	%r178, _ZZ16attention_phase1PK6__halfS1_S1_PS_iiiifbE8acc_smem;
	add.s32 	%r179, %r178, %r177;
	mov.b32 	%r180, 0;
	st.shared.u32 	[%r179], %r180;
	add.s32 	%r524, %r524, %r2;
	add.s32 	%r523, %r523, 1;
	xor.b32  	%r181, %r523, %r4;
	setp.ne.s32 	%p2, %r181, 2;
	@%p2 bra 	$L__BB0_2;
$L__BB0_3:
	shl.b32 	%r10, %r2, 2;
	shl.b32 	%r182, %r524, 2;
	mov.u32 	%r183, _ZZ16attention_phase1PK6__halfS1_S1_PS_iiiifbE8acc_smem;
	add.s32 	%r528, %r183, %r182;
	shl.b32 	%r12, %r2, 4;
	shl.b32 	%r13, %r2, 3;
	mul.lo.s32 	%r14, %r2, 12;
$L__BB0_4:
	mov.b32 	%r184, 0;
	st.shared.u32 	[%r528], %r184;
	add.s32 	%r185, %r528, %r10;
	st.shared.u32 	[%r185], %r184;
	add.s32 	%r186, %r528, %r13;
	st.shared.u32 	[%r186], %r184;
	add.s32 	%r187, %r528, %r14;
	st.shared.u32 	[%r187], %r184;
	add.s32 	%r524, %r524, %r10;
	add.s32 	%r528, %r528, %r12;
	setp.lt.u32 	%p3, %r524, 4096;
	@%p3 bra 	$L__BB0_4;
	setp.gt.u32 	%p4, %r540, 63;
	@%p4 bra 	$L__BB0_12;
	max.u32 	%r188, %r3, 64;
	setp.lt.u32 	%p5, %r3, 64;
	selp.u32 	%r189, 1, 0, %p5;
	add.s32 	%r190, %r3, %r189;
	sub.s32 	%r191, %r188, %r190;
	div.u32 	%r192, %r191, %r2;
	add.s32 	%r15, %r192, %r189;
	and.b32  	%r193, %r15, 3;
	setp.eq.s32 	%p6, %r193, 3;
	mov.u32 	%r531, %r540;
	@%p6 bra 	$L__BB0_9;
	add.s32 	%r194, %r15, 1;
	and.b32  	%r195, %r194, 3;
	shl.b32 	%r196, %r540, 3;
	mov.u32 	%r197, _ZZ16attention_phase1PK6__halfS1_S1_PS_iiiifbE14softmax_states;
	add.s32 	%r198, %r196, %r197;
	add.s32 	%r526, %r198, 4;
	neg.s32 	%r525, %r195;
	mad.lo.s32 	%r531, %r2, %r195, %r540;
$L__BB0_8:
	.pragma "nounroll";
	mov.b32 	%r199, -8388608;
	st.shared.u32 	[%r526+-4], %r199;
	mov.b32 	%r200, 0;
	st.shared.u32 	[%r526], %r200;
	add.s32 	%r526, %r526, %r13;
	add.s32 	%r525, %r525, 1;
	setp.ne.s32 	%p7, %r525, 0;
	@%p7 bra 	$L__BB0_8;
$L__BB0_9:
	setp.lt.u32 	%p8, %r15, 3;
	@%p8 bra 	$L__BB0_12;
	shl.b32 	%r201, %r531, 3;
	mov.u32 	%r202, _ZZ16attention_phase1PK6__halfS1_S1_PS_iiiifbE14softmax_states;
	add.s32 	%r530, %r202, %r201;
	shl.b32 	%r25, %r2, 5;
$L__BB0_11:
	mov.b32 	%r203, -8388608;
	st.shared.u32 	[%r530], %r203;
	mov.b32 	%r204, 0;
	st.shared.u32 	[%r530+4], %r204;
	add.s32 	%r205, %r530, %r13;
	st.shared.u32 	[%r205], %r203;
	st.shared.u32 	[%r205+4], %r204;
	add.s32 	%r206, %r205, %r13;
	st.shared.u32 	[%r206], %r203;
	st.shared.u32 	[%r206+4], %r204;
	add.s32 	%r207, %r206, %r13;
	st.shared.u32 	[%r207], %r203;
	st.shared.u32 	[%r207+4], %r204;
	add.s32 	%r531, %r531, %r10;
	add.s32 	%r530, %r530, %r25;
	setp.lt.u32 	%p9, %r531, 64;
	@%p9 bra 	$L__BB0_11;
$L__BB0_12:
	setp.eq.s16 	%p10, %rs1, 2;
	bar.sync 	0;
	mov.u32 	%r208, %ctaid.y;
	shl.b32 	%r34, %r208, 6;
	mov.u32 	%r209, %ctaid.x;
	mul.lo.s32 	%r35, %r209, %r174;
	mov.u32 	%r534, %r540;
	@%p10 bra 	$L__BB0_18;
	mov.b32 	%r533, 0;
	mov.u32 	%r534, %r540;
$L__BB0_14:
	.pragma "nounroll";
	shr.u32 	%r211, %r534, 6;
	and.b32  	%r38, %r534, 63;
	add.s32 	%r39, %r211, %r34;
	setp.lt.s32 	%p11, %r39, %r174;
	setp.lt.s32 	%p12, %r38, %r175;
	and.pred  	%p13, %p12, %p11;
	@%p13 bra 	$L__BB0_16;
	mov.f32 	%f201, 0f00000000;
	// begin inline asm
	{  cvt.rn.f16.f32 %rs408, %f201;}

	// end inline asm
	bra.uni 	$L__BB0_17;
$L__BB0_16:
	add.s32 	%r212, %r39, %r35;
	mad.lo.s32 	%r213, %r212, %r175, %r38;
	mul.wide.s32 	%rd11, %r213, 2;
	add.s64 	%rd12, %rd1, %rd11;
	ld.global.u16 	%rs408, [%rd12];
$L__BB0_17:
	shl.b32 	%r214, %r534, 1;
	mov.u32 	%r215, _ZZ16attention_phase1PK6__halfS1_S1_PS_iiiifbE6Q_smem;
	add.s32 	%r216, %r215, %r214;
	st.shared.u16 	[%r216], %rs408;
	add.s32 	%r534, %r534, %r2;
	add.s32 	%r533, %r533, 1;
	xor.b32  	%r217, %r533, %r4;
	setp.ne.s32 	%p14, %r217, 2;
	@%p14 bra 	$L__BB0_14;
$L__BB0_18:
	mov.u32 	%r222, _ZZ16attention_phase1PK6__halfS1_S1_PS_iiiifbE6Q_smem;
$L__BB0_19:
	shr.u32 	%r218, %r534, 6;
	and.b32  	%r44, %r534, 63;
	add.s32 	%r45, %r218, %r34;
	setp.ge.s32 	%p15, %r45, %r174;
	setp.ge.s32 	%p16, %r44, %r175;
	or.pred  	%p17, %p16, %p15;
	@%p17 bra 	$L__BB0_21;
	add.s32 	%r219, %r45, %r35;
	mad.lo.s32 	%r220, %r219, %r175, %r44;
	mul.wide.s32 	%rd13, %r220, 2;
	add.s64 	%rd14, %rd1, %rd13;
	ld.global.u16 	%rs409, [%rd14];
	bra.uni 	$L__BB0_22;
$L__BB0_21:
	mov.f32 	%f202, 0f00000000;
	// begin inline asm
	{  cvt.rn.f16.f32 %rs409, %f202;}

	// end inline asm
$L__BB0_22:
	shl.b32 	%r221, %r534, 1;
	add.s32 	%r46, %r222, %r221;
	st.shared.u16 	[%r46], %rs409;
	add.s32 	%r47, %r534, %r2;
	shr.u32 	%r223, %r47, 6;
	and.b32  	%r48, %r47, 63;
	add.s32 	%r49, %r223, %r34;
	setp.lt.s32 	%p18, %r49, %r174;
	setp.lt.s32 	%p19, %r48, %r175;
	and.pred  	%p20, %p19, %p18;
	@%p20 bra 	$L__BB0_24;
	mov.f32 	%f203, 0f00000000;
	// begin inline asm
	{  cvt.rn.f16.f32 %rs410, %f203;}

	// end inline asm
	bra.uni 	$L__BB0_25;
$L__BB0_24:
	add.s32 	%r224, %r49, %r35;
	mad.lo.s32 	%r225, %r224, %r175, %r48;
	mul.wide.s32 	%rd15, %r225, 2;
	add.s64 	%rd16, %rd1, %rd15;
	ld.global.u16 	%rs410, [%rd16];
$L__BB0_25:
	shl.b32 	%r50, %r2, 1;
	add.s32 	%r51, %r46, %r50;
	st.shared.u16 	[%r51], %rs410;
	add.s32 	%r52, %r47, %r2;
	shr.u32 	%r226, %r52, 6;
	and.b32  	%r53, %r52, 63;
	add.s32 	%r54, %r226, %r34;
	setp.lt.s32 	%p21, %r54, %r174;
	setp.lt.s32 	%p22, %r53, %r175;
	and.pred  	%p23, %p22, %p21;
	@%p23 bra 	$L__BB0_27;
	mov.f32 	%f204, 0f00000000;
	// begin inline asm
	{  cvt.rn.f16.f32 %rs411, %f204;}

	// end inline asm
	bra.uni 	$L__BB0_28;
$L__BB0_27:
	add.s32 	%r227, %r54, %r35;
	mad.lo.s32 	%r228, %r227, %r175, %r53;
	mul.wide.s32 	%rd17, %r228, 2;
	add.s64 	%rd18, %rd1, %rd17;
	ld.global.u16 	%rs411, [%rd18];
$L__BB0_28:
	add.s32 	%r55, %r51, %r50;
	st.shared.u16 	[%r55], %rs411;
	add.s32 	%r56, %r52, %r2;
	shr.u32 	%r229, %r56, 6;
	and.b32  	%r57, %r56, 63;
	add.s32 	%r58, %r229, %r34;
	setp.lt.s32 	%p24, %r58, %r174;
	setp.lt.s32 	%p25, %r57, %r175;
	and.pred  	%p26, %p25, %p24;
	@%p26 bra 	$L__BB0_30;
	mov.f32 	%f205, 0f00000000;
	// begin inline asm
	{  cvt.rn.f16.f32 %rs412, %f205;}

	// end inline asm
	bra.uni 	$L__BB0_31;
$L__BB0_30:
	add.s32 	%r230, %r58, %r35;
	mad.lo.s32 	%r231, %r230, %r175, %r57;
	mul.wide.s32 	%rd19, %r231, 2;
	add.s64 	%rd20, %rd1, %rd19;
	ld.global.u16 	%rs412, [%rd20];
$L__BB0_31:
	add.s32 	%r232, %r55, %r50;
	st.shared.u16 	[%r232], %rs412;
	add.s32 	%r534, %r56, %r2;
	setp.lt.u32 	%p27, %r534, 4096;
	@%p27 bra 	$L__BB0_19;
	bar.sync 	0;
	setp.lt.s32 	%p28, %r174, 1;
	@%p28 bra 	$L__BB0_50;
	add.s32 	%r234, %r174, 63;
	shr.u32 	%r60, %r234, 6;
	shr.u32 	%r61, %r540, 6;
	and.b32  	%r62, %r540, 63;
	shl.b32 	%r235, %r61, 1;
	shl.b32 	%r236, %r540, 7;
	and.b32  	%r237, %r236, 8064;
	or.b32  	%r238, %r237, %r235;
	mov.u32 	%r239, _ZZ16attention_phase1PK6__halfS1_S1_PS_iiiifbE6K_smem;
	add.s32 	%r63, %r239, %r238;
	shr.u32 	%r64, %r3, 6;
	and.b32  	%r65, %r3, 63;
	shl.b32 	%r240, %r3, 6;
	and.b32  	%r241, %r240, 4032;
	add.s32 	%r242, %r241, %r64;
	shl.b32 	%r243, %r242, 1;
	add.s32 	%r66, %r239, %r243;
	add.s32 	%r67, %r3, %r2;
	shr.u32 	%r68, %r67, 6;
	and.b32  	%r69, %r67, 63;
	shl.b32 	%r244, %r67, 6;
	and.b32  	%r245, %r244, 4032;
	add.s32 	%r246, %r245, %r68;
	shl.b32 	%r247, %r246, 1;
	add.s32 	%r70, %r239, %r247;
	add.s32 	%r71, %r67, %r2;
	shl.b32 	%r248, %r540, 1;
	mov.u32 	%r249, _ZZ16attention_phase1PK6__halfS1_S1_PS_iiiifbE6V_smem;
	add.s32 	%r72, %r249, %r248;
	shl.b32 	%r250, %r3, 1;
	and.b32  	%r251, %r250, 2046;
	add.s32 	%r73, %r249, %r251;
	shl.b32 	%r252, %r67, 1;
	and.b32  	%r253, %r252, 4094;
	add.s32 	%r74, %r249, %r253;
	mul.lo.s32 	%r75, %r2, 3;
	mov.b32 	%r536, 0;
$L__BB0_34:
	setp.eq.s16 	%p29, %rs1, 2;
	shl.b32 	%r77, %r536, 6;
	mov.u32 	%r537, %r540;
	@%p29 bra 	$L__BB0_47;
	setp.lt.s32 	%p30, %r62, %r175;
	add.s32 	%r78, %r61, %r77;
	setp.lt.s32 	%p31, %r78, %r174;
	and.pred  	%p32, %p30, %p31;
	@%p32 bra 	$L__BB0_37;
	mov.f32 	%f206, 0f00000000;
	// begin inline asm
	{  cvt.rn.f16.f32 %rs413, %f206;}

	// end inline asm
	bra.uni 	$L__BB0_38;
$L__BB0_37:
	add.s32 	%r254, %r78, %r35;
	mad.lo.s32 	%r255, %r254, %r175, %r62;
	mul.wide.s32 	%rd21, %r255, 2;
	add.s64 	%rd22, %rd2, %rd21;
	ld.global.u16 	%rs413, [%rd22];
$L__BB0_38:
	setp.eq.s16 	%p33, %rs1, 3;
	st.shared.u16 	[%r63], %rs413;
	mov.u32 	%r537, %r3;
	@%p33 bra 	$L__BB0_47;
	setp.lt.s32 	%p34, %r65, %r175;
	add.s32 	%r79, %r64, %r77;
	setp.lt.s32 	%p35, %r79, %r174;
	and.pred  	%p36, %p34, %p35;
	@%p36 bra 	$L__BB0_41;
	mov.f32 	%f207, 0f00000000;
	// begin inline asm
	{  cvt.rn.f16.f32 %rs414, %f207;}

	// end inline asm
	bra.uni 	$L__BB0_42;
$L__BB0_41:
	add.s32 	%r256, %r79, %r35;
	mad.lo.s32 	%r257, %r256, %r175, %r65;
	mul.wide.s32 	%rd23, %r257, 2;
	add.s64 	%rd24, %rd2, %rd23;
	ld.global.u16 	%rs414, [%rd24];
$L__BB0_42:
	setp.eq.s16 	%p37, %rs1, 0;
	st.shared.u16 	[%r66], %rs414;
	mov.u32 	%r537, %r67;
	@%p37 bra 	$L__BB0_47;
	setp.lt.s32 	%p38, %r69, %r175;
	add.s32 	%r80, %r68, %r77;
	setp.lt.s32 	%p39, %r80, %r174;
	and.pred  	%p40, %p38, %p39;
	@%p40 bra 	$L__BB0_45;
	mov.f32 	%f208, 0f00000000;
	// begin inline asm
	{  cvt.rn.f16.f32 %rs415, %f208;}

	// end inline asm
	bra.uni 	$L__BB0_46;
$L__BB0_45:
	add.s32 	%r258, %r80, %r35;
	mad.lo.s32 	%r259, %r258, %r175, %r69;
	mul.wide.s32 	%rd25, %r259, 2;
	add.s64 	%rd26, %rd2, %rd25;
	ld.global.u16 	%rs415, [%rd26];
$L__BB0_46:
	st.shared.u16 	[%r70], %rs415;
	mov.u32 	%r537, %r71;
$L__BB0_47:
	add.s32 	%r543, %r50, %r537;
	add.s32 	%r542, %r75, %r537;
	add.s32 	%r541, %r2, %r537;
$L__BB0_48:
	shr.u32 	%r104, %r537, 6;
	and.b32  	%r105, %r537, 63;
	add.s32 	%r106, %r104, %r77;
	setp.ge.s32 	%p41, %r106, %r174;
	setp.ge.s32 	%p42, %r105, %r175;
	or.pred  	%p43, %p42, %p41;
	@%p43 bra 	$L__BB0_66;
	add.s32 	%r260, %r106, %r35;
	mad.lo.s32 	%r261, %r260, %r175, %r105;
	mul.wide.s32 	%rd27, %r261, 2;
	add.s64 	%rd28, %rd2, %rd27;
	ld.global.u16 	%rs416, [%rd28];
	bra.uni 	$L__BB0_67;
$L__BB0_50:
	setp.eq.s16 	%p87, %rs1, 2;
	@%p87 bra 	$L__BB0_55;
	mov.b32 	%r539, 0;
$L__BB0_52:
	.pragma "nounroll";
	shr.u32 	%r87, %r540, 6;
	and.b32  	%r88, %r540, 63;
	add.s32 	%r89, %r87, %r34;
	setp.ge.s32 	%p88, %r89, %r174;
	setp.ge.s32 	%p89, %r88, %r175;
	or.pred  	%p90, %p89, %p88;
	@%p90 bra 	$L__BB0_54;
	shl.b32 	%r486, %r540, 2;
	add.s32 	%r488, %r183, %r486;
	ld.shared.f32 	%f1536, [%r488];
	shl.b32 	%r489, %r87, 3;
	mov.u32 	%r490, _ZZ16attention_phase1PK6__halfS1_S1_PS_iiiifbE14softmax_states;
	add.s32 	%r491, %r490, %r489;
	ld.shared.f32 	%f1537, [%r491+4];
	div.rn.f32 	%f1535, %f1536, %f1537;
	add.s32 	%r492, %r89, %r35;
	mad.lo.s32 	%r493, %r492, %r175, %r88;
	// begin inline asm
	{  cvt.rn.f16.f32 %rs403, %f1535;}

	// end inline asm
	mul.wide.s32 	%rd53, %r493, 2;
	add.s64 	%rd54, %rd4, %rd53;
	st.global.u16 	[%rd54], %rs403;
$L__BB0_54:
	add.s32 	%r540, %r540, %r2;
	add.s32 	%r539, %r539, 1;
	xor.b32  	%r494, %r539, %r4;
	setp.ne.s32 	%p91, %r494, 2;
	@%p91 bra 	$L__BB0_52;
$L__BB0_55:
	add.s32 	%r554, %r540, %r50;
	add.s32 	%r94, %r183, %r13;
	shl.b32 	%r553, %r540, 2;
	mad.lo.s32 	%r552, %r2, 3, %r540;
	add.s32 	%r97, %r183, %r14;
	add.s32 	%r98, %r183, %r10;
	add.s32 	%r551, %r2, %r540;
$L__BB0_56:
	shr.u32 	%r155, %r540, 6;
	and.b32  	%r156, %r540, 63;
	add.s32 	%r157, %r155, %r34;
	setp.ge.s32 	%p92, %r157, %r174;
	setp.ge.s32 	%p93, %r156, %r175;
	or.pred  	%p94, %p93, %p92;
	@%p94 bra 	$L__BB0_58;
	add.s32 	%r497, %r183, %r553;
	ld.shared.f32 	%f1539, [%r497];
	shl.b32 	%r498, %r155, 3;
	mov.u32 	%r499, _ZZ16attention_phase1PK6__halfS1_S1_PS_iiiifbE14softmax_states;
	add.s32 	%r500, %r499, %r498;
	ld.shared.f32 	%f1540, [%r500+4];
	div.rn.f32 	%f1538, %f1539, %f1540;
	add.s32 	%r501, %r157, %r35;
	mad.lo.s32 	%r502, %r501, %r175, %r156;
	// begin inline asm
	{  cvt.rn.f16.f32 %rs404, %f1538;}

	// end inline asm
	mul.wide.s32 	%rd55, %r502, 2;
	add.s64 	%rd56, %rd4, %rd55;
	st.global.u16 	[%rd56], %rs404;
$L__BB0_58:
	shr.u32 	%r158, %r551, 6;
	and.b32  	%r159, %r551, 63;
	add.s32 	%r160, %r158, %r34;
	setp.ge.s32 	%p95, %r160, %r174;
	setp.ge.s32 	%p96, %r159, %r175;
	or.pred  	%p97, %p96, %p95;
	@%p97 bra 	$L__BB0_60;
	add.s32 	%r503, %r98, %r553;
	ld.shared.f32 	%f1542, [%r503];
	shl.b32 	%r504, %r158, 3;
	mov.u32 	%r505, _ZZ16attention_phase1PK6__halfS1_S1_PS_iiiifbE14softmax_states;
	add.s32 	%r506, %r505, %r504;
	ld.shared.f32 	%f1543, [%r506+4];
	div.rn.f32 	%f1541, %f1542, %f1543;
	add.s32 	%r507, %r160, %r35;
	mad.lo.s32 	%r508, %r507, %r175, %r159;
	// begin inline asm
	{  cvt.rn.f16.f32 %rs405, %f1541;}

	// end inline asm
	mul.wide.s32 	%rd57, %r508, 2;
	add.s64 	%rd58, %rd4, %rd57;
	st.global.u16 	[%rd58], %rs405;
$L__BB0_60:
	add.s32 	%r161, %r540, %r2;
	shr.u32 	%r162, %r554, 6;
	and.b32  	%r163, %r554, 63;
	add.s32 	%r164, %r162, %r34;
	setp.ge.s32 	%p98, %r164, %r174;
	setp.ge.s32 	%p99, %r163, %r175;
	or.pred  	%p100, %p99, %p98;
	@%p100 bra 	$L__BB0_62;
	add.s32 	%r509, %r94, %r553;
	ld.shared.f32 	%f1545, [%r509];
	shl.b32 	%r510, %r162, 3;
	mov.u32 	%r511, _ZZ16attention_phase1PK6__halfS1_S1_PS_iiiifbE14softmax_states;
	add.s32 	%r512, %r511, %r510;
	ld.shared.f32 	%f1546, [%r512+4];
	div.rn.f32 	%f1544, %f1545, %f1546;
	add.s32 	%r513, %r164, %r35;
	mad.lo.s32 	%r514, %r513, %r175, %r163;
	// begin inline asm
	{  cvt.rn.f16.f32 %rs406, %f1544;}

	// end inline asm
	mul.wide.s32 	%rd59, %r514, 2;
	add.s64 	%rd60, %rd4, %rd59;
	st.global.u16 	[%rd60], %rs406;
$L__BB0_62:
	add.s32 	%r165, %r161, %r2;
	shr.u32 	%r166, %r552, 6;
	and.b32  	%r167, %r552, 63;
	add.s32 	%r168, %r166, %r34;
	setp.ge.s32 	%p101, %r168, %r174;
	setp.ge.s32 	%p102, %r167, %r175;
	or.pred  	%p103, %p102, %p101;
	@%p103 bra 	$L__BB0_64;
	add.s32 	%r515, %r97, %r553;
	ld.shared.f32 	%f1548, [%r515];
	shl.b32 	%r516, %r166, 3;
	mov.u32 	%r517, _ZZ16attention_phase1PK6__halfS1_S1_PS_iiiifbE14softmax_states;
	add.s32 	%r518, %r517, %r516;
	ld.shared.f32 	%f1549, [%r518+4];
	div.rn.f32 	%f1547, %f1548, %f1549;
	add.s32 	%r519, %r168, %r35;
	mad.lo.s32 	%r520, %r519, %r175, %r167;
	// begin inline asm
	{  cvt.rn.f16.f32 %rs407, %f1547;}

	// end inline asm
	mul.wide.s32 	%rd61, %r520, 2;
	add.s64 	%rd62, %rd4, %rd61;
	st.global.u16 	[%rd62], %rs407;
$L__BB0_64:
	add.s32 	%r521, %r165, %r2;
	add.s32 	%r540, %r521, %r2;
	add.s32 	%r554, %r554, %r10;
	add.s32 	%r553, %r553, %r12;
	add.s32 	%r552, %r552, %r10;
	add.s32 	%r551, %r551, %r10;
	setp.lt.u32 	%p104, %r540, 4096;
	@%p104 bra 	$L__BB0_56;
	ret;
$L__BB0_66:
	mov.f32 	%f209, 0f00000000;
	// begin inline asm
	{  cvt.rn.f16.f32 %rs416, %f209;}

	// end inline asm
$L__BB0_67:
	shl.b32 	%r262, %r105, 6;
	add.s32 	%r263, %r262, %r104;
	shl.b32 	%r264, %r263, 1;
	add.s32 	%r266, %r239, %r264;
	st.shared.u16 	[%r266], %rs416;
	shr.u32 	%r107, %r541, 6;
	and.b32  	%r108, %r541, 63;
	add.s32 	%r109, %r107, %r77;
	setp.lt.s32 	%p44, %r109, %r174;
	setp.lt.s32 	%p45, %r108, %r175;
	and.pred  	%p46, %p45, %p44;
	@%p46 bra 	$L__BB0_69;
	mov.f32 	%f210, 0f00000000;
	// begin inline asm
	{  cvt.rn.f16.f32 %rs417, %f210;}

	// end inline asm
	bra.uni 	$L__BB0_70;
$L__BB0_69:
	add.s32 	%r267, %r109, %r35;
	mad.lo.s32 	%r268, %r267, %r175, %r108;
	mul.wide.s32 	%rd29, %r268, 2;
	add.s64 	%rd30, %rd2, %rd29;
	ld.global.u16 	%rs417, [%rd30];
$L__BB0_70:
	shl.b32 	%r269, %r108, 6;
	add.s32 	%r270, %r269, %r107;
	shl.b32 	%r271, %r270, 1;
	add.s32 	%r273, %r239, %r271;
	st.shared.u16 	[%r273], %rs417;
	add.s32 	%r110, %r537, %r2;
	shr.u32 	%r111, %r543, 6;
	and.b32  	%r112, %r543, 63;
	add.s32 	%r113, %r111, %r77;
	setp.lt.s32 	%p47, %r113, %r174;
	setp.lt.s32 	%p48, %r112, %r175;
	and.pred  	%p49, %p48, %p47;
	@%p49 bra 	$L__BB0_72;
	mov.f32 	%f211, 0f00000000;
	// begin inline asm
	{  cvt.rn.f16.f32 %rs418, %f211;}

	// end inline asm
	bra.uni 	$L__BB0_73;
$L__BB0_72:
	add.s32 	%r274, %r113, %r35;
	mad.lo.s32 	%r275, %r274, %r175, %r112;
	mul.wide.s32 	%rd31, %r275, 2;
	add.s64 	%rd32, %rd2, %rd31;
	ld.global.u16 	%rs418, [%rd32];
$L__BB0_73:
	shl.b32 	%r276, %r112, 6;
	add.s32 	%r277, %r276, %r111;
	shl.b32 	%r278, %r277, 1;
	add.s32 	%r280, %r239, %r278;
	st.shared.u16 	[%r280], %rs418;
	add.s32 	%r114, %r110, %r2;
	shr.u32 	%r115, %r542, 6;
	and.b32  	%r116, %r542, 63;
	add.s32 	%r117, %r115, %r77;
	setp.lt.s32 	%p50, %r117, %r174;
	setp.lt.s32 	%p51, %r116, %r175;
	and.pred  	%p52, %p51, %p50;
	@%p52 bra 	$L__BB0_75;
	mov.f32 	%f212, 0f00000000;
	// begin inline asm
	{  cvt.rn.f16.f32 %rs419, %f212;}

	// end inline asm
	bra.uni 	$L__BB0_76;
$L__BB0_75:
	add.s32 	%r281, %r117, %r35;
	mad.lo.s32 	%r282, %r281, %r175, %r116;
	mul.wide.s32 	%rd33, %r282, 2;
	add.s64 	%rd34, %rd2, %rd33;
	ld.global.u16 	%rs419, [%rd34];
$L__BB0_76:
	shl.b32 	%r283, %r116, 6;
	add.s32 	%r284, %r283, %r115;
	shl.b32 	%r285, %r284, 1;
	add.s32 	%r287, %r239, %r285;
	st.shared.u16 	[%r287], %rs419;
	add.s32 	%r288, %r114, %r2;
	add.s32 	%r537, %r288, %r2;
	add.s32 	%r543, %r543, %r10;
	add.s32 	%r542, %r542, %r10;
	add.s32 	%r541, %r541, %r10;
	setp.lt.u32 	%p53, %r537, 4096;
	@%p53 bra 	$L__BB0_48;
	setp.eq.s16 	%p54, %rs1, 2;
	mov.u32 	%r545, %r540;
	@%p54 bra 	$L__BB0_90;
	setp.lt.s32 	%p55, %r62, %r175;
	add.s32 	%r122, %r61, %r77;
	setp.lt.s32 	%p56, %r122, %r174;
	and.pred  	%p57, %p55, %p56;
	@%p57 bra 	$L__BB0_80;
	mov.f32 	%f213, 0f00000000;
	// begin inline asm
	{  cvt.rn.f16.f32 %rs420, %f213;}

	// end inline asm
	bra.uni 	$L__BB0_81;
$L__BB0_80:
	add.s32 	%r289, %r122, %r35;
	mad.lo.s32 	%r290, %r289, %r175, %r62;
	mul.wide.s32 	%rd35, %r290, 2;
	add.s64 	%rd36, %rd3, %rd35;
	ld.global.u16 	%rs420, [%rd36];
$L__BB0_81:
	setp.eq.s16 	%p58, %rs1, 3;
	st.shared.u16 	[%r72], %rs420;
	mov.u32 	%r545, %r3;
	@%p58 bra 	$L__BB0_90;
	setp.lt.s32 	%p59, %r65, %r175;
	add.s32 	%r123, %r64, %r77;
	setp.lt.s32 	%p60, %r123, %r174;
	and.pred  	%p61, %p59, %p60;
	@%p61 bra 	$L__BB0_84;
	mov.f32 	%f214, 0f00000000;
	// begin inline asm
	{  cvt.rn.f16.f32 %rs421, %f214;}

	// end inline asm
	bra.uni 	$L__BB0_85;
$L__BB0_84:
	add.s32 	%r291, %r123, %r35;
	mad.lo.s32 	%r292, %r291, %r175, %r65;
	mul.wide.s32 	%rd37, %r292, 2;
	add.s64 	%rd38, %rd3, %rd37;
	ld.global.u16 	%rs421, [%rd38];
$L__BB0_85:
	setp.eq.s16 	%p62, %rs1, 0;
	st.shared.u16 	[%r73], %rs421;
	mov.u32 	%r545, %r67;
	@%p62 bra 	$L__BB0_90;
	setp.lt.s32 	%p63, %r69, %r175;
	add.s32 	%r124, %r68, %r77;
	setp.lt.s32 	%p64, %r124, %r174;
	and.pred  	%p65, %p63, %p64;
	@%p65 bra 	$L__BB0_88;
	mov.f32 	%f215, 0f00000000;
	// begin inline asm
	{  cvt.rn.f16.f32 %rs422, %f215;}

	// end inline asm
	bra.uni 	$L__BB0_89;
$L__BB0_88:
	add.s32 	%r293, %r124, %r35;
	mad.lo.s32 	%r294, %r293, %r175, %r69;
	mul.wide.s32 	%rd39, %r294, 2;
	add.s64 	%rd40, %rd3, %rd39;
	ld.global.u16 	%rs422, [%rd40];
$L__BB0_89:
	st.shared.u16 	[%r74], %rs422;
	mov.u32 	%r545, %r71;
$L__BB0_90:
	shr.u32 	%r295, %r545, 6;
	and.b32  	%r127, %r545, 63;
	add.s32 	%r128, %r295, %r77;
	setp.ge.s32 	%p66, %r128, %r174;
	setp.ge.s32 	%p67, %r127, %r175;
	or.pred  	%p68, %p67, %p66;
	@%p68 bra 	$L__BB0_92;
	add.s32 	%r296, %r128, %r35;
	mad.lo.s32 	%r297, %r296, %r175, %r127;
	mul.wide.s32 	%rd41, %r297, 2;
	add.s64 	%rd42, %rd3, %rd41;
	ld.global.u16 	%rs423, [%rd42];
	bra.uni 	$L__BB0_93;
$L__BB0_92:
	mov.f32 	%f216, 0f00000000;
	// begin inline asm
	{  cvt.rn.f16.f32 %rs423, %f216;}

	// end inline asm
$L__BB0_93:
	and.b32  	%r298, %r545, 4032;
	or.b32  	%r299, %r298, %r127;
	shl.b32 	%r300, %r299, 1;
	add.s32 	%r302, %r249, %r300;
	st.shared.u16 	[%r302], %rs423;
	add.s32 	%r129, %r545, %r2;
	shr.u32 	%r303, %r129, 6;
	and.b32  	%r130, %r129, 63;
	add.s32 	%r131, %r303, %r77;
	setp.lt.s32 	%p69, %r131, %r174;
	setp.lt.s32 	%p70, %r130, %r175;
	and.pred  	%p71, %p70, %p69;
	@%p71 bra 	$L__BB0_95;
	mov.f32 	%f217, 0f00000000;
	// begin inline asm
	{  cvt.rn.f16.f32 %rs424, %f217;}

	// end inline asm
	bra.uni 	$L__BB0_96;
$L__BB0_95:
	add.s32 	%r304, %r131, %r35;
	mad.lo.s32 	%r305, %r304, %r175, %r130;
	mul.wide.s32 	%rd43, %r305, 2;
	add.s64 	%rd44, %rd3, %rd43;
	ld.global.u16 	%rs424, [%rd44];
$L__BB0_96:
	and.b32  	%r306, %r129, 4032;
	or.b32  	%r307, %r306, %r130;
	shl.b32 	%r308, %r307, 1;
	add.s32 	%r310, %r249, %r308;
	st.shared.u16 	[%r310], %rs424;
	add.s32 	%r132, %r129, %r2;
	shr.u32 	%r311, %r132, 6;
	and.b32  	%r133, %r132, 63;
	add.s32 	%r134, %r311, %r77;
	setp.lt.s32 	%p72, %r134, %r174;
	setp.lt.s32 	%p73, %r133, %r175;
	and.pred  	%p74, %p73, %p72;
	@%p74 bra 	$L__BB0_98;
	mov.f32 	%f218, 0f00000000;
	// begin inline asm
	{  cvt.rn.f16.f32 %rs425, %f218;}

	// end inline asm
	bra.uni 	$L__BB0_99;
$L__BB0_98:
	add.s32 	%r312, %r134, %r35;
	mad.lo.s32 	%r313, %r312, %r175, %r133;
	mul.wide.s32 	%rd45, %r313, 2;
	add.s64 	%rd46, %rd3, %rd45;
	ld.global.u16 	%rs425, [%rd46];
$L__BB0_99:
	and.b32  	%r314, %r132, 4032;
	or.b32  	%r315, %r314, %r133;
	shl.b32 	%r316, %r315, 1;
	add.s32 	%r318, %r249, %r316;
	st.shared.u16 	[%r318], %rs425;
	add.s32 	%r135, %r132, %r2;
	shr.u32 	%r319, %r135, 6;
	and.b32  	%r136, %r135, 63;
	add.s32 	%r137, %r319, %r77;
	setp.lt.s32 	%p75, %r137, %r174;
	setp.lt.s32 	%p76, %r136, %r175;
	and.pred  	%p77, %p76, %p75;
	@%p77 bra 	$L__BB0_101;
	mov.f32 	%f219, 0f00000000;
	// begin inline asm
	{  cvt.rn.f16.f32 %rs426, %f219;}

	// end inline asm
	bra.uni 	$L__BB0_102;
$L__BB0_101:
	add.s32 	%r320, %r137, %r35;
	mad.lo.s32 	%r321, %r320, %r175, %r136;
	mul.wide.s32 	%rd47, %r321, 2;
	add.s64 	%rd48, %rd3, %rd47;
	ld.global.u16 	%rs426, [%rd48];
$L__BB0_102:
	and.b32  	%r322, %r135, 4032;
	or.b32  	%r323, %r322, %r136;
	shl.b32 	%r324, %r323, 1;
	add.s32 	%r326, %r249, %r324;
	st.shared.u16 	[%r326], %rs426;
	add.s32 	%r545, %r135, %r2;
	setp.lt.u32 	%p78, %r545, 4096;
	@%p78 bra 	$L__BB0_90;
	setp.gt.u32 	%p79, %r540, 63;
	bar.sync 	0;
	@%p79 bra 	$L__BB0_113;
	mov.u32 	%r547, %r540;
$L__BB0_105:
	setp.ne.s16 	%p80, %rs59, 0;
	shl.b32 	%r140, %r547, 6;
	@%p80 bra 	$L__BB0_108;
	shl.b32 	%r336, %r140, 1;
	add.s32 	%r338, %r222, %r336;
	ld.shared.u16 	%rs211, [%r338];
	// begin inline asm
	{  cvt.f32.f16 %f415, %rs211;}

	// end inline asm
	ld.shared.u16 	%rs212, [%r338+2];
	// begin inline asm
	{  cvt.f32.f16 %f416, %rs212;}

	// end inline asm
	ld.shared.u16 	%rs213, [%r338+4];
	// begin inline asm
	{  cvt.f32.f16 %f417, %rs213;}

	// end inline asm
	ld.shared.u16 	%rs214, [%r338+6];
	// begin inline asm
	{  cvt.f32.f16 %f418, %rs214;}

	// end inline asm
	ld.shared.u16 	%rs215, [%r338+8];
	// begin inline asm
	{  cvt.f32.f16 %f419, %rs215;}

	// end inline asm
	ld.shared.u16 	%rs216, [%r338+10];
	// begin inline asm
	{  cvt.f32.f16 %f420, %rs216;}

	// end inline asm
	ld.shared.u16 	%rs217, [%r338+12];
	// begin inline asm
	{  cvt.f32.f16 %f421, %rs217;}

	// end inline asm
	ld.shared.u16 	%rs218, [%r338+14];
	// begin inline asm
	{  cvt.f32.f16 %f422, %rs218;}

	// end inline asm
	ld.shared.u16 	%rs219, [%r338+16];
	// begin inline asm
	{  cvt.f32.f16 %f423, %rs219;}

	// end inline asm
	ld.shared.u16 	%rs220, [%r338+18];
	// begin inline asm
	{  cvt.f32.f16 %f424, %rs220;}

	// end inline asm
	ld.shared.u16 	%rs221, [%r338+20];
	// begin inline asm
	{  cvt.f32.f16 %f425, %rs221;}

	// end inline asm
	ld.shared.u16 	%rs222, [%r338+22];
	// begin inline asm
	{  cvt.f32.f16 %f426, %rs222;}

	// end inline asm
	ld.shared.u16 	%rs223, [%r338+24];
	// begin inline asm
	{  cvt.f32.f16 %f427, %rs223;}

	// end inline asm
	ld.shared.u16 	%rs224, [%r338+26];
	// begin inline asm
	{  cvt.f32.f16 %f428, %rs224;}

	// end inline asm
	ld.shared.u16 	%rs225, [%r338+28];
	// begin inline asm
	{  cvt.f32.f16 %f429, %rs225;}

	// end inline asm
	ld.shared.u16 	%rs226, [%r338+30];
	// begin inline asm
	{  cvt.f32.f16 %f430, %rs226;}

	// end inline asm
	ld.shared.u16 	%rs227, [%r338+32];
	// begin inline asm
	{  cvt.f32.f16 %f431, %rs227;}

	// end inline asm
	ld.shared.u16 	%rs228, [%r338+34];
	// begin inline asm
	{  cvt.f32.f16 %f432, %rs228;}

	// end inline asm
	ld.shared.u16 	%rs229, [%r338+36];
	// begin inline asm
	{  cvt.f32.f16 %f433, %rs229;}

	// end inline asm
	ld.shared.u16 	%rs230, [%r338+38];
	// begin inline asm
	{  cvt.f32.f16 %f434, %rs230;}

	// end inline asm
	ld.shared.u16 	%rs231, [%r338+40];
	// begin inline asm
	{  cvt.f32.f16 %f435, %rs231;}

	// end inline asm
	ld.shared.u16 	%rs232, [%r338+42];
	// begin inline asm
	{  cvt.f32.f16 %f436, %rs232;}

	// end inline asm
	ld.shared.u16 	%rs233, [%r338+44];
	// begin inline asm
	{  cvt.f32.f16 %f437, %rs233;}

	// end inline asm
	ld.shared.u16 	%rs234, [%r338+46];
	// begin inline asm
	{  cvt.f32.f16 %f438, %rs234;}

	// end inline asm
	ld.shared.u16 	%rs235, [%r338+48];
	// begin inline asm
	{  cvt.f32.f16 %f439, %rs235;}

	// end inline asm
	ld.shared.u16 	%rs236, [%r338+50];
	// begin inline asm
	{  cvt.f32.f16 %f440, %rs236;}

	// end inline asm
	ld.shared.u16 	%rs237, [%r338+52];
	// begin inline asm
	{  cvt.f32.f16 %f441, %rs237;}

	// end inline asm
	ld.shared.u16 	%rs238, [%r338+54];
	// begin inline asm
	{  cvt.f32.f16 %f442, %rs238;}

	// end inline asm
	ld.shared.u16 	%rs239, [%r338+56];
	// begin inline asm
	{  cvt.f32.f16 %f443, %rs239;}

	// end inline asm
	ld.shared.u16 	%rs240, [%r338+58];
	// begin inline asm
	{  cvt.f32.f16 %f444, %rs240;}

	// end inline asm
	ld.shared.u16 	%rs241, [%r338+60];
	// begin inline asm
	{  cvt.f32.f16 %f445, %rs241;}

	// end inline asm
	ld.shared.u16 	%rs242, [%r338+62];
	// begin inline asm
	{  cvt.f32.f16 %f446, %rs242;}

	// end inline asm
	ld.shared.u16 	%rs243, [%r338+64];
	// begin inline asm
	{  cvt.f32.f16 %f447, %rs243;}

	// end inline asm
	ld.shared.u16 	%rs244, [%r338+66];
	// begin inline asm
	{  cvt.f32.f16 %f448, %rs244;}

	// end inline asm
	ld.shared.u16 	%rs245, [%r338+68];
	// begin inline asm
	{  cvt.f32.f16 %f449, %rs245;}

	// end inline asm
	ld.shared.u16 	%rs246, [%r338+70];
	// begin inline asm
	{  cvt.f32.f16 %f450, %rs246;}

	// end inline asm
	ld.shared.u16 	%rs247, [%r338+72];
	// begin inline asm
	{  cvt.f32.f16 %f451, %rs247;}

	// end inline asm
	ld.shared.u16 	%rs248, [%r338+74];
	// begin inline asm
	{  cvt.f32.f16 %f452, %rs248;}

	// end inline asm
	ld.shared.u16 	%rs249, [%r338+76];
	// begin inline asm
	{  cvt.f32.f16 %f453, %rs249;}

	// end inline asm
	ld.shared.u16 	%rs250, [%r338+78];
	// begin inline asm
	{  cvt.f32.f16 %f454, %rs250;}

	// end inline asm
	ld.shared.u16 	%rs251, [%r338+80];
	// begin inline asm
	{  cvt.f32.f16 %f455, %rs251;}

	// end inline asm
	ld.shared.u16 	%rs252, [%r338+82];
	// begin inline asm
	{  cvt.f32.f16 %f456, %rs252;}

	// end inline asm
	ld.shared.u16 	%rs253, [%r338+84];
	// begin inline asm
	{  cvt.f32.f16 %f457, %rs253;}

	// end inline asm
	ld.shared.u16 	%rs254, [%r338+86];
	// begin inline asm
	{  cvt.f32.f16 %f458, %rs254;}

	// end inline asm
	ld.shared.u16 	%rs255, [%r338+88];
	// begin inline asm
	{  cvt.f32.f16 %f459, %rs255;}

	// end inline asm
	ld.shared.u16 	%rs256, [%r338+90];
	// begin inline asm
	{  cvt.f32.f16 %f460, %rs256;}

	// end inline asm
	ld.shared.u16 	%rs257, [%r338+92];
	// begin inline asm
	{  cvt.f32.f16 %f461, %rs257;}

	// end inline asm
	ld.shared.u16 	%rs258, [%r338+94];
	// begin inline asm
	{  cvt.f32.f16 %f462, %rs258;}

	// end inline asm
	ld.shared.u16 	%rs259, [%r338+96];
	// begin inline asm
	{  cvt.f32.f16 %f463, %rs259;}

	// end inline asm
	ld.shared.u16 	%rs260, [%r338+98];
	// begin inline asm
	{  cvt.f32.f16 %f464, %rs260;}

	// end inline asm
	ld.shared.u16 	%rs261, [%r338+100];
	// begin inline asm
	{  cvt.f32.f16 %f465, %rs261;}

	// end inline asm
	ld.shared.u16 	%rs262, [%r338+102];
	// begin inline asm
	{  cvt.f32.f16 %f466, %rs262;}

	// end inline asm
	ld.shared.u16 	%rs263, [%r338+104];
	// begin inline asm
	{  cvt.f32.f16 %f467, %rs263;}

	// end inline asm
	ld.shared.u16 	%rs264, [%r338+106];
	// begin inline asm
	{  cvt.f32.f16 %f468, %rs264;}

	// end inline asm
	ld.shared.u16 	%rs265, [%r338+108];
	// begin inline asm
	{  cvt.f32.f16 %f469, %rs265;}

	// end inline asm
	ld.shared.u16 	%rs266, [%r338+110];
	// begin inline asm
	{  cvt.f32.f16 %f470, %rs266;}

	// end inline asm
	ld.shared.u16 	%rs267, [%r338+112];
	// begin inline asm
	{  cvt.f32.f16 %f471, %rs267;}

	// end inline asm
	ld.shared.u16 	%rs268, [%r338+114];
	// begin inline asm
	{  cvt.f32.f16 %f472, %rs268;}

	// end inline asm
	ld.shared.u16 	%rs269, [%r338+116];
	// begin inline asm
	{  cvt.f32.f16 %f473, %rs269;}

	// end inline asm
	ld.shared.u16 	%rs270, [%r338+118];
	// begin inline asm
	{  cvt.f32.f16 %f474, %rs270;}

	// end inline asm
	ld.shared.u16 	%rs271, [%r338+120];
	// begin inline asm
	{  cvt.f32.f16 %f475, %rs271;}

	// end inline asm
	ld.shared.u16 	%rs272, [%r338+122];
	// begin inline asm
	{  cvt.f32.f16 %f476, %rs272;}

	// end inline asm
	ld.shared.u16 	%rs273, [%r338+124];
	// begin inline asm
	{  cvt.f32.f16 %f477, %rs273;}

	// end inline asm
	ld.shared.u16 	%rs274, [%r338+126];
	// begin inline asm
	{  cvt.f32.f16 %f478, %rs274;}

	// end inline asm
	mov.f32 	%f1552, 0fFF800000;
	mov.b32 	%r548, 0;
$L__BB0_107:
	shl.b32 	%r339, %r548, 1;
	add.s32 	%r341, %r239, %r339;
	ld.shared.u16 	%rs275, [%r341];
	// begin inline asm
	{  cvt.f32.f16 %f480, %rs275;}

	// end inline asm
	fma.rn.f32 	%f544, %f415, %f480, 0f00000000;
	ld.shared.u16 	%rs276, [%r341+128];
	// begin inline asm
	{  cvt.f32.f16 %f481, %rs276;}

	// end inline asm
	fma.rn.f32 	%f545, %f416, %f481, %f544;
	ld.shared.u16 	%rs277, [%r341+256];
	// begin inline asm
	{  cvt.f32.f16 %f482, %rs277;}

	// end inline asm
	fma.rn.f32 	%f546, %f417, %f482, %f545;
	ld.shared.u16 	%rs278, [%r341+384];
	// begin inline asm
	{  cvt.f32.f16 %f483, %rs278;}

	// end inline asm
	fma.rn.f32 	%f547, %f418, %f483, %f546;
	ld.shared.u16 	%rs279, [%r341+512];
	// begin inline asm
	{  cvt.f32.f16 %f484, %rs279;}

	// end inline asm
	fma.rn.f32 	%f548, %f419, %f484, %f547;
	ld.shared.u16 	%rs280, [%r341+640];
	// begin inline asm
	{  cvt.f32.f16 %f485, %rs280;}

	// end inline asm
	fma.rn.f32 	%f549, %f420, %f485, %f548;
	ld.shared.u16 	%rs281, [%r341+768];
	// begin inline asm
	{  cvt.f32.f16 %f486, %rs281;}

	// end inline asm
	fma.rn.f32 	%f550, %f421, %f486, %f549;
	ld.shared.u16 	%rs282, [%r341+896];
	// begin inline asm
	{  cvt.f32.f16 %f487, %rs282;}

	// end inline asm
	fma.rn.f32 	%f551, %f422, %f487, %f550;
	ld.shared.u16 	%rs283, [%r341+1024];
	// begin inline asm
	{  cvt.f32.f16 %f488, %rs283;}

	// end inline asm
	fma.rn.f32 	%f552, %f423, %f488, %f551;
	ld.shared.u16 	%rs284, [%r341+1152];
	// begin inline asm
	{  cvt.f32.f16 %f489, %rs284;}

	// end inline asm
	fma.rn.f32 	%f553, %f424, %f489, %f552;
	ld.shared.u16 	%rs285, [%r341+1280];
	// begin inline asm
	{  cvt.f32.f16 %f490, %rs285;}

	// end inline asm
	fma.rn.f32 	%f554, %f425, %f490, %f553;
	ld.shared.u16 	%rs286, [%r341+1408];
	// begin inline asm
	{  cvt.f32.f16 %f491, %rs286;}

	// end inline asm
	fma.rn.f32 	%f555, %f426, %f491, %f554;
	ld.shared.u16 	%rs287, [%r341+1536];
	// begin inline asm
	{  cvt.f32.f16 %f492, %rs287;}

	// end inline asm
	fma.rn.f32 	%f556, %f427, %f492, %f555;
	ld.shared.u16 	%rs288, [%r341+1664];
	// begin inline asm
	{  cvt.f32.f16 %f493, %rs288;}

	// end inline asm
	fma.rn.f32 	%f557, %f428, %f493, %f556;
	ld.shared.u16 	%rs289, [%r341+1792];
	// begin inline asm
	{  cvt.f32.f16 %f494, %rs289;}

	// end inline asm
	fma.rn.f32 	%f558, %f429, %f494, %f557;
	ld.shared.u16 	%rs290, [%r341+1920];
	// begin inline asm
	{  cvt.f32.f16 %f495, %rs290;}

	// end inline asm
	fma.rn.f32 	%f559, %f430, %f495, %f558;
	ld.shared.u16 	%rs291, [%r341+2048];
	// begin inline asm
	{  cvt.f32.f16 %f496, %rs291;}

	// end inline asm
	fma.rn.f32 	%f560, %f431, %f496, %f559;
	ld.shared.u16 	%rs292, [%r341+2176];
	// begin inline asm
	{  cvt.f32.f16 %f497, %rs292;}

	// end inline asm
	fma.rn.f32 	%f561, %f432, %f497, %f560;
	ld.shared.u16 	%rs293, [%r341+2304];
	// begin inline asm
	{  cvt.f32.f16 %f498, %rs293;}

	// end inline asm
	fma.rn.f32 	%f562, %f433, %f498, %f561;
	ld.shared.u16 	%rs294, [%r341+2432];
	// begin inline asm
	{  cvt.f32.f16 %f499, %rs294;}

	// end inline asm
	fma.rn.f32 	%f563, %f434, %f499, %f562;
	ld.shared.u16 	%rs295, [%r341+2560];
	// begin inline asm
	{  cvt.f32.f16 %f500, %rs295;}

	// end inline asm
	fma.rn.f32 	%f564, %f435, %f500, %f563;
	ld.shared.u16 	%rs296, [%r341+2688];
	// begin inline asm
	{  cvt.f32.f16 %f501, %rs296;}

	// end inline asm
	fma.rn.f32 	%f565, %f436, %f501, %f564;
	ld.shared.u16 	%rs297, [%r341+2816];
	// begin inline asm
	{  cvt.f32.f16 %f502, %rs297;}

	// end inline asm
	fma.rn.f32 	%f566, %f437, %f502, %f565;
	ld.shared.u16 	%rs298, [%r341+2944];
	// begin inline asm
	{  cvt.f32.f16 %f503, %rs298;}

	// end inline asm
	fma.rn.f32 	%f567, %f438, %f503, %f566;
	ld.shared.u16 	%rs299, [%r341+3072];
	// begin inline asm
	{  cvt.f32.f16 %f504, %rs299;}

	// end inline asm
	fma.rn.f32 	%f568, %f439, %f504, %f567;
	ld.shared.u16 	%rs300, [%r341+3200];
	// begin inline asm
	{  cvt.f32.f16 %f505, %rs300;}

	// end inline asm
	fma.rn.f32 	%f569, %f440, %f505, %f568;
	ld.shared.u16 	%rs301, [%r341+3328];
	// begin inline asm
	{  cvt.f32.f16 %f506, %rs301;}

	// end inline asm
	fma.rn.f32 	%f570, %f441, %f506, %f569;
	ld.shared.u16 	%rs302, [%r341+3456];
	// begin inline asm
	{  cvt.f32.f16 %f507, %rs302;}

	// end inline asm
	fma.rn.f32 	%f571, %f442, %f507, %f570;
	ld.shared.u16 	%rs303, [%r341+3584];
	// begin inline asm
	{  cvt.f32.f16 %f508, %rs303;}

	// end inline asm
	fma.rn.f32 	%f572, %f443, %f508, %f571;
	ld.shared.u16 	%rs304, [%r341+3712];
	// begin inline asm
	{  cvt.f32.f16 %f509, %rs304;}

	// end inline asm
	fma.rn.f32 	%f573, %f444, %f509, %f572;
	ld.shared.u16 	%rs305, [%r341+3840];
	// begin inline asm
	{  cvt.f32.f16 %f510, %rs305;}

	// end inline asm
	fma.rn.f32 	%f574, %f445, %f510, %f573;
	ld.shared.u16 	%rs306, [%r341+3968];
	// begin inline asm
	{  cvt.f32.f16 %f511, %rs306;}

	// end inline asm
	fma.rn.f32 	%f575, %f446, %f511, %f574;
	ld.shared.u16 	%rs307, [%r341+4096];
	// begin inline asm
	{  cvt.f32.f16 %f512, %rs307;}

	// end inline asm
	fma.rn.f32 	%f576, %f447, %f512, %f575;
	ld.shared.u16 	%rs308, [%r341+4224];
	// begin inline asm
	{  cvt.f32.f16 %f513, %rs308;}

	// end inline asm
	fma.rn.f32 	%f577, %f448, %f513, %f576;
	ld.shared.u16 	%rs309, [%r341+4352];
	// begin inline asm
	{  cvt.f32.f16 %f514, %rs309;}

	// end inline asm
	fma.rn.f32 	%f578, %f449, %f514, %f577;
	ld.shared.u16 	%rs310, [%r341+4480];
	// begin inline asm
	{  cvt.f32.f16 %f515, %rs310;}

	// end inline asm
	fma.rn.f32 	%f579, %f450, %f515, %f578;
	ld.shared.u16 	%rs311, [%r341+4608];
	// begin inline asm
	{  cvt.f32.f16 %f516, %rs311;}

	// end inline asm
	fma.rn.f32 	%f580, %f451, %f516, %f579;
	ld.shared.u16 	%rs312, [%r341+4736];
	// begin inline asm
	{  cvt.f32.f16 %f517, %rs312;}

	// end inline asm
	fma.rn.f32 	%f581, %f452, %f517, %f580;
	ld.shared.u16 	%rs313, [%r341+4864];
	// begin inline asm
	{  cvt.f32.f16 %f518, %rs313;}

	// end inline asm
	fma.rn.f32 	%f582, %f453, %f518, %f581;
	ld.shared.u16 	%rs314, [%r341+4992];
	// begin inline asm
	{  cvt.f32.f16 %f519, %rs314;}

	// end inline asm
	fma.rn.f32 	%f583, %f454, %f519, %f582;
	ld.shared.u16 	%rs315, [%r341+5120];
	// begin inline asm
	{  cvt.f32.f16 %f520, %rs315;}

	// end inline asm
	fma.rn.f32 	%f584, %f455, %f520, %f583;
	ld.shared.u16 	%rs316, [%r341+5248];
	// begin inline asm
	{  cvt.f32.f16 %f521, %rs316;}

	// end inline asm
	fma.rn.f32 	%f585, %f456, %f521, %f584;
	ld.shared.u16 	%rs317, [%r341+5376];
	// begin inline asm
	{  cvt.f32.f16 %f522, %rs317;}

	// end inline asm
	fma.rn.f32 	%f586, %f457, %f522, %f585;
	ld.shared.u16 	%rs318, [%r341+5504];
	// begin inline asm
	{  cvt.f32.f16 %f523, %rs318;}

	// end inline asm
	fma.rn.f32 	%f587, %f458, %f523, %f586;
	ld.shared.u16 	%rs319, [%r341+5632];
	// begin inline asm
	{  cvt.f32.f16 %f524, %rs319;}

	// end inline asm
	fma.rn.f32 	%f588, %f459, %f524, %f587;
	ld.shared.u16 	%rs320, [%r341+5760];
	// begin inline asm
	{  cvt.f32.f16 %f525, %rs320;}

	// end inline asm
	fma.rn.f32 	%f589, %f460, %f525, %f588;
	ld.shared.u16 	%rs321, [%r341+5888];
	// begin inline asm
	{  cvt.f32.f16 %f526, %rs321;}

	// end inline asm
	fma.rn.f32 	%f590, %f461, %f526, %f589;
	ld.shared.u16 	%rs322, [%r341+6016];
	// begin inline asm
	{  cvt.f32.f16 %f527, %rs322;}

	// end inline asm
	fma.rn.f32 	%f591, %f462, %f527, %f590;
	ld.shared.u16 	%rs323, [%r341+6144];
	// begin inline asm
	{  cvt.f32.f16 %f528, %rs323;}

	// end inline asm
	fma.rn.f32 	%f592, %f463, %f528, %f591;
	ld.shared.u16 	%rs324, [%r341+6272];
	// begin inline asm
	{  cvt.f32.f16 %f529, %rs324;}

	// end inline asm
	fma.rn.f32 	%f593, %f464, %f529, %f592;
	ld.shared.u16 	%rs325, [%r341+6400];
	// begin inline asm
	{  cvt.f32.f16 %f530, %rs325;}

	// end inline asm
	fma.rn.f32 	%f594, %f465, %f530, %f593;
	ld.shared.u16 	%rs326, [%r341+6528];
	// begin inline asm
	{  cvt.f32.f16 %f531, %rs326;}

	// end inline asm
	fma.rn.f32 	%f595, %f466, %f531, %f594;
	ld.shared.u16 	%rs327, [%r341+6656];
	// begin inline asm
	{  cvt.f32.f16 %f532, %rs327;}

	// end inline asm
	fma.rn.f32 	%f596, %f467, %f532, %f595;
	ld.shared.u16 	%rs328, [%r341+6784];
	// begin inline asm
	{  cvt.f32.f16 %f533, %rs328;}

	// end inline asm
	fma.rn.f32 	%f597, %f468, %f533, %f596;
	ld.shared.u16 	%rs329, [%r341+6912];
	// begin inline asm
	{  cvt.f32.f16 %f534, %rs329;}

	// end inline asm
	fma.rn.f32 	%f598, %f469, %f534, %f597;
	ld.shared.u16 	%rs330, [%r341+7040];
	// begin inline asm
	{  cvt.f32.f16 %f535, %rs330;}

	// end inline asm
	fma.rn.f32 	%f599, %f470, %f535, %f598;
	ld.shared.u16 	%rs331, [%r341+7168];
	// begin inline asm
	{  cvt.f32.f16 %f536, %rs331;}

	// end inline asm
	fma.rn.f32 	%f600, %f471, %f536, %f599;
	ld.shared.u16 	%rs332, [%r341+7296];
	// begin inline asm
	{  cvt.f32.f16 %f537, %rs332;}

	// end inline asm
	fma.rn.f32 	%f601, %f472, %f537, %f600;
	ld.shared.u16 	%rs333, [%r341+7424];
	// begin inline asm
	{  cvt.f32.f16 %f538, %rs333;}

	// end inline asm
	fma.rn.f32 	%f602, %f473, %f538, %f601;
	ld.shared.u16 	%rs334, [%r341+7552];
	// begin inline asm
	{  cvt.f32.f16 %f539, %rs334;}

	// end inline asm
	fma.rn.f32 	%f603, %f474, %f539, %f602;
	ld.shared.u16 	%rs335, [%r341+7680];
	// begin inline asm
	{  cvt.f32.f16 %f540, %rs335;}

	// end inline asm
	fma.rn.f32 	%f604, %f475, %f540, %f603;
	ld.shared.u16 	%rs336, [%r341+7808];
	// begin inline asm
	{  cvt.f32.f16 %f541, %rs336;}

	// end inline asm
	fma.rn.f32 	%f605, %f476, %f541, %f604;
	ld.shared.u16 	%rs337, [%r341+7936];
	// begin inline asm
	{  cvt.f32.f16 %f542, %rs337;}

	// end inline asm
	fma.rn.f32 	%f606, %f477, %f542, %f605;
	ld.shared.u16 	%rs338, [%r341+8064];
	// begin inline asm
	{  cvt.f32.f16 %f543, %rs338;}

	// end inline asm
	fma.rn.f32 	%f607, %f478, %f543, %f606;
	mul.f32 	%f608, %f200, %f607;
	mul.wide.u32 	%rd51, %r548, 4;
	add.s64 	%rd52, %rd5, %rd51;
	st.local.f32 	[%rd52], %f608;
	max.f32 	%f1552, %f1552, %f608;
	add.s32 	%r548, %r548, 1;
	setp.eq.s32 	%p83, %r548, 64;
	@%p83 bra 	$L__BB0_110;
	bra.uni 	$L__BB0_107;
$L__BB0_108:
	shl.b32 	%r328, %r140, 1;
	add.s32 	%r330, %r222, %r328;
	ld.shared.u16 	%rs83, [%r330];
	// begin inline asm
	{  cvt.f32.f16 %f220, %rs83;}

	// end inline asm
	ld.shared.u16 	%rs84, [%r330+2];
	// begin inline asm
	{  cvt.f32.f16 %f221, %rs84;}

	// end inline asm
	ld.shared.u16 	%rs85, [%r330+4];
	// begin inline asm
	{  cvt.f32.f16 %f222, %rs85;}

	// end inline asm
	ld.shared.u16 	%rs86, [%r330+6];
	// begin inline asm
	{  cvt.f32.f16 %f223, %rs86;}

	// end inline asm
	ld.shared.u16 	%rs87, [%r330+8];
	// begin inline asm
	{  cvt.f32.f16 %f224, %rs87;}

	// end inline asm
	ld.shared.u16 	%rs88, [%r330+10];
	// begin inline asm
	{  cvt.f32.f16 %f225, %rs88;}

	// end inline asm
	ld.shared.u16 	%rs89, [%r330+12];
	// begin inline asm
	{  cvt.f32.f16 %f226, %rs89;}

	// end inline asm
	ld.shared.u16 	%rs90, [%r330+14];
	// begin inline asm
	{  cvt.f32.f16 %f227, %rs90;}

	// end inline asm
	ld.shared.u16 	%rs91, [%r330+16];
	// begin inline asm
	{  cvt.f32.f16 %f228, %rs91;}

	// end inline asm
	ld.shared.u16 	%rs92, [%r330+18];
	// begin inline asm
	{  cvt.f32.f16 %f229, %rs92;}

	// end inline asm
	ld.shared.u16 	%rs93, [%r330+20];
	// begin inline asm
	{  cvt.f32.f16 %f230, %rs93;}

	// end inline asm
	ld.shared.u16 	%rs94, [%r330+22];
	// begin inline asm
	{  cvt.f32.f16 %f231, %rs94;}

	// end inline asm
	ld.shared.u16 	%rs95, [%r330+24];
	// begin inline asm
	{  cvt.f32.f16 %f232, %rs95;}

	// end inline asm
	ld.shared.u16 	%rs96, [%r330+26];
	// begin inline asm
	{  cvt.f32.f16 %f233, %rs96;}

	// end inline asm
	ld.shared.u16 	%rs97, [%r330+28];
	// begin inline asm
	{  cvt.f32.f16 %f234, %rs97;}

	// end inline asm
	ld.shared.u16 	%rs98, [%r330+30];
	// begin inline asm
	{  cvt.f32.f16 %f235, %rs98;}

	// end inline asm
	ld.shared.u16 	%rs99, [%r330+32];
	// begin inline asm
	{  cvt.f32.f16 %f236, %rs99;}

	// end inline asm
	ld.shared.u16 	%rs100, [%r330+34];
	// begin inline asm
	{  cvt.f32.f16 %f237, %rs100;}

	// end inline asm
	ld.shared.u16 	%rs101, [%r330+36];
	// begin inline asm
	{  cvt.f32.f16 %f238, %rs101;}

	// end inline asm
	ld.shared.u16 	%rs102, [%r330+38];
	// begin inline asm
	{  cvt.f32.f16 %f239, %rs102;}

	// end inline asm
	ld.shared.u16 	%rs103, [%r330+40];
	// begin inline asm
	{  cvt.f32.f16 %f240, %rs103;}

	// end inline asm
	ld.shared.u16 	%rs104, [%r330+42];
	// begin inline asm
	{  cvt.f32.f16 %f241, %rs104;}

	// end inline asm
	ld.shared.u16 	%rs105, [%r330+44];
	// begin inline asm
	{  cvt.f32.f16 %f242, %rs105;}

	// end inline asm
	ld.shared.u16 	%rs106, [%r330+46];
	// begin inline asm
	{  cvt.f32.f16 %f243, %rs106;}

	// end inline asm
	ld.shared.u16 	%rs107, [%r330+48];
	// begin inline asm
	{  cvt.f32.f16 %f244, %rs107;}

	// end inline asm
	ld.shared.u16 	%rs108, [%r330+50];
	// begin inline asm
	{  cvt.f32.f16 %f245, %rs108;}

	// end inline asm
	ld.shared.u16 	%rs109, [%r330+52];
	// begin inline asm
	{  cvt.f32.f16 %f246, %rs109;}

	// end inline asm
	ld.shared.u16 	%rs110, [%r330+54];
	// begin inline asm
	{  cvt.f32.f16 %f247, %rs110;}

	// end inline asm
	ld.shared.u16 	%rs111, [%r330+56];
	// begin inline asm
	{  cvt.f32.f16 %f248, %rs111;}

	// end inline asm
	ld.shared.u16 	%rs112, [%r330+58];
	// begin inline asm
	{  cvt.f32.f16 %f249, %rs112;}

	// end inline asm
	ld.shared.u16 	%rs113, [%r330+60];
	// begin inline asm
	{  cvt.f32.f16 %f250, %rs113;}

	// end inline asm
	ld.shared.u16 	%rs114, [%r330+62];
	// begin inline asm
	{  cvt.f32.f16 %f251, %rs114;}

	// end inline asm
	ld.shared.u16 	%rs115, [%r330+64];
	// begin inline asm
	{  cvt.f32.f16 %f252, %rs115;}

	// end inline asm
	ld.shared.u16 	%rs116, [%r330+66];
	// begin inline asm
	{  cvt.f32.f16 %f253, %rs116;}

	// end inline asm
	ld.shared.u16 	%rs117, [%r330+68];
	// begin inline asm
	{  cvt.f32.f16 %f254, %rs117;}

	// end inline asm
	ld.shared.u16 	%rs118, [%r330+70];
	// begin inline asm
	{  cvt.f32.f16 %f255, %rs118;}

	// end inline asm
	ld.shared.u16 	%rs119, [%r330+72];
	// begin inline asm
	{  cvt.f32.f16 %f256, %rs119;}

	// end inline asm
	ld.shared.u16 	%rs120, [%r330+74];
	// begin inline asm
	{  cvt.f32.f16 %f257, %rs120;}

	// end inline asm
	ld.shared.u16 	%rs121, [%r330+76];
	// begin inline asm
	{  cvt.f32.f16 %f258, %rs121;}

	// end inline asm
	ld.shared.u16 	%rs122, [%r330+78];
	// begin inline asm
	{  cvt.f32.f16 %f259, %rs122;}

	// end inline asm
	ld.shared.u16 	%rs123, [%r330+80];
	// begin inline asm
	{  cvt.f32.f16 %f260, %rs123;}

	// end inline asm
	ld.shared.u16 	%rs124, [%r330+82];
	// begin inline asm
	{  cvt.f32.f16 %f261, %rs124;}

	// end inline asm
	ld.shared.u16 	%rs125, [%r330+84];
	// begin inline asm
	{  cvt.f32.f16 %f262, %rs125;}

	// end inline asm
	ld.shared.u16 	%rs126, [%r330+86];
	// begin inline asm
	{  cvt.f32.f16 %f263, %rs126;}

	// end inline asm
	ld.shared.u16 	%rs127, [%r330+88];
	// begin inline asm
	{  cvt.f32.f16 %f264, %rs127;}

	// end inline asm
	ld.shared.u16 	%rs128, [%r330+90];
	// begin inline asm
	{  cvt.f32.f16 %f265, %rs128;}

	// end inline asm
	ld.shared.u16 	%rs129, [%r330+92];
	// begin inline asm
	{  cvt.f32.f16 %f266, %rs129;}

	// end inline asm
	ld.shared.u16 	%rs130, [%r330+94];
	// begin inline asm
	{  cvt.f32.f16 %f267, %rs130;}

	// end inline asm
	ld.shared.u16 	%rs131, [%r330+96];
	// begin inline asm
	{  cvt.f32.f16 %f268, %rs131;}

	// end inline asm
	ld.shared.u16 	%rs132, [%r330+98];
	// begin inline asm
	{  cvt.f32.f16 %f269, %rs132;}

	// end inline asm
	ld.shared.u16 	%rs133, [%r330+100];
	// begin inline asm
	{  cvt.f32.f16 %f270, %rs133;}

	// end inline asm
	ld.shared.u16 	%rs134, [%r330+102];
	// begin inline asm
	{  cvt.f32.f16 %f271, %rs134;}

	// end inline asm
	ld.shared.u16 	%rs135, [%r330+104];
	// begin inline asm
	{  cvt.f32.f16 %f272, %rs135;}

	// end inline asm
	ld.shared.u16 	%rs136, [%r330+106];
	// begin inline asm
	{  cvt.f32.f16 %f273, %rs136;}

	// end inline asm
	ld.shared.u16 	%rs137, [%r330+108];
	// begin inline asm
	{  cvt.f32.f16 %f274, %rs137;}

	// end inline asm
	ld.shared.u16 	%rs138, [%r330+110];
	// begin inline asm
	{  cvt.f32.f16 %f275, %rs138;}

	// end inline asm
	ld.shared.u16 	%rs139, [%r330+112];
	// begin inline asm
	{  cvt.f32.f16 %f276, %rs139;}

	// end inline asm
	ld.shared.u16 	%rs140, [%r330+114];
	// begin inline asm
	{  cvt.f32.f16 %f277, %rs140;}

	// end inline asm
	ld.shared.u16 	%rs141, [%r330+116];
	// begin inline asm
	{  cvt.f32.f16 %f278, %rs141;}

	// end inline asm
	ld.shared.u16 	%rs142, [%r330+118];
	// begin inline asm
	{  cvt.f32.f16 %f279, %rs142;}

	// end inline asm
	ld.shared.u16 	%rs143, [%r330+120];
	// begin inline asm
	{  cvt.f32.f16 %f280, %rs143;}

	// end inline asm
	ld.shared.u16 	%rs144, [%r330+122];
	// begin inline asm
	{  cvt.f32.f16 %f281, %rs144;}

	// end inline asm
	ld.shared.u16 	%rs145, [%r330+124];
	// begin inline asm
	{  cvt.f32.f16 %f282, %rs145;}

	// end inline asm
	ld.shared.u16 	%rs146, [%r330+126];
	// begin inline asm
	{  cvt.f32.f16 %f283, %rs146;}

	// end inline asm
	add.s32 	%r141, %r34, %r547;
	mov.f32 	%f1552, 0fFF800000;
	mov.b32 	%r549, 0;
$L__BB0_109:
	shl.b32 	%r331, %r549, 1;
	add.s32 	%r333, %r239, %r331;
	ld.shared.u16 	%rs147, [%r333];
	// begin inline asm
	{  cvt.f32.f16 %f285, %rs147;}

	// end inline asm
	fma.rn.f32 	%f349, %f220, %f285, 0f00000000;
	ld.shared.u16 	%rs148, [%r333+128];
	// begin inline asm
	{  cvt.f32.f16 %f286, %rs148;}

	// end inline asm
	fma.rn.f32 	%f350, %f221, %f286, %f349;
	ld.shared.u16 	%rs149, [%r333+256];
	// begin inline asm
	{  cvt.f32.f16 %f287, %rs149;}

	// end inline asm
	fma.rn.f32 	%f351, %f222, %f287, %f350;
	ld.shared.u16 	%rs150, [%r333+384];
	// begin inline asm
	{  cvt.f32.f16 %f288, %rs150;}

	// end inline asm
	fma.rn.f32 	%f352, %f223, %f288, %f351;
	ld.shared.u16 	%rs151, [%r333+512];
	// begin inline asm
	{  cvt.f32.f16 %f289, %rs151;}

	// end inline asm
	fma.rn.f32 	%f353, %f224, %f289, %f352;
	ld.shared.u16 	%rs152, [%r333+640];
	// begin inline asm
	{  cvt.f32.f16 %f290, %rs152;}

	// end inline asm
	fma.rn.f32 	%f354, %f225, %f290, %f353;
	ld.shared.u16 	%rs153, [%r333+768];
	// begin inline asm
	{  cvt.f32.f16 %f291, %rs153;}

	// end inline asm
	fma.rn.f32 	%f355, %f226, %f291, %f354;
	ld.shared.u16 	%rs154, [%r333+896];
	// begin inline asm
	{  cvt.f32.f16 %f292, %rs154;}

	// end inline asm
	fma.rn.f32 	%f356, %f227, %f292, %f355;
	ld.shared.u16 	%rs155, [%r333+1024];
	// begin inline asm
	{  cvt.f32.f16 %f293, %rs155;}

	// end inline asm
	fma.rn.f32 	%f357, %f228, %f293, %f356;
	ld.shared.u16 	%rs156, [%r333+1152];
	// begin inline asm
	{  cvt.f32.f16 %f294, %rs156;}

	// end inline asm
	fma.rn.f32 	%f358, %f229, %f294, %f357;
	ld.shared.u16 	%rs157, [%r333+1280];
	// begin inline asm
	{  cvt.f32.f16 %f295, %rs157;}

	// end inline asm
	fma.rn.f32 	%f359, %f230, %f295, %f358;
	ld.shared.u16 	%rs158, [%r333+1408];
	// begin inline asm
	{  cvt.f32.f16 %f296, %rs158;}

	// end inline asm
	fma.rn.f32 	%f360, %f231, %f296, %f359;
	ld.shared.u16 	%rs159, [%r333+1536];
	// begin inline asm
	{  cvt.f32.f16 %f297, %rs159;}

	// end inline asm
	fma.rn.f32 	%f361, %f232, %f297, %f360;
	ld.shared.u16 	%rs160, [%r333+1664];
	// begin inline asm
	{  cvt.f32.f16 %f298, %rs160;}

	// end inline asm
	fma.rn.f32 	%f362, %f233, %f298, %f361;
	ld.shared.u16 	%rs161, [%r333+1792];
	// begin inline asm
	{  cvt.f32.f16 %f299, %rs161;}

	// end inline asm
	fma.rn.f32 	%f363, %f234, %f299, %f362;
	ld.shared.u16 	%rs162, [%r333+1920];
	// begin inline asm
	{  cvt.f32.f16 %f300, %rs162;}

	// end inline asm
	fma.rn.f32 	%f364, %f235, %f300, %f363;
	ld.shared.u16 	%rs163, [%r333+2048];
	// begin inline asm
	{  cvt.f32.f16 %f301, %rs163;}

	// end inline asm
	fma.rn.f32 	%f365, %f236, %f301, %f364;
	ld.shared.u16 	%rs164, [%r333+2176];
	// begin inline asm
	{  cvt.f32.f16 %f302, %rs164;}

	// end inline asm
	fma.rn.f32 	%f366, %f237, %f302, %f365;
	ld.shared.u16 	%rs165, [%r333+2304];
	// begin inline asm
	{  cvt.f32.f16 %f303, %rs165;}

	// end inline asm
	fma.rn.f32 	%f367, %f238, %f303, %f366;
	ld.shared.u16 	%rs166, [%r333+2432];
	// begin inline asm
	{  cvt.f32.f16 %f304, %rs166;}

	// end inline asm
	fma.rn.f32 	%f368, %f239, %f304, %f367;
	ld.shared.u16 	%rs167, [%r333+2560];
	// begin inline asm
	{  cvt.f32.f16 %f305, %rs167;}

	// end inline asm
	fma.rn.f32 	%f369, %f240, %f305, %f368;
	ld.shared.u16 	%rs168, [%r333+2688];
	// begin inline asm
	{  cvt.f32.f16 %f306, %rs168;}

	// end inline asm
	fma.rn.f32 	%f370, %f241, %f306, %f369;
	ld.shared.u16 	%rs169, [%r333+2816];
	// begin inline asm
	{  cvt.f32.f16 %f307, %rs169;}

	// end inline asm
	fma.rn.f32 	%f371, %f242, %f307, %f370;
	ld.shared.u16 	%rs170, [%r333+2944];
	// begin inline asm
	{  cvt.f32.f16 %f308, %rs170;}

	// end inline asm
	fma.rn.f32 	%f372, %f243, %f308, %f371;
	ld.shared.u16 	%rs171, [%r333+3072];
	// begin inline asm
	{  cvt.f32.f16 %f309, %rs171;}

	// end inline asm
	fma.rn.f32 	%f373, %f244, %f309, %f372;
	ld.shared.u16 	%rs172, [%r333+3200];
	// begin inline asm
	{  cvt.f32.f16 %f310, %rs172;}

	// end inline asm
	fma.rn.f32 	%f374, %f245, %f310, %f373;
	ld.shared.u16 	%rs173, [%r333+3328];
	// begin inline asm
	{  cvt.f32.f16 %f311, %rs173;}

	// end inline asm
	fma.rn.f32 	%f375, %f246, %f311, %f374;
	ld.shared.u16 	%rs174, [%r333+3456];
	// begin inline asm
	{  cvt.f32.f16 %f312, %rs174;}

	// end inline asm
	fma.rn.f32 	%f376, %f247, %f312, %f375;
	ld.shared.u16 	%rs175, [%r333+3584];
	// begin inline asm
	{  cvt.f32.f16 %f313, %rs175;}

	// end inline asm
	fma.rn.f32 	%f377, %f248, %f313, %f376;
	ld.shared.u16 	%rs176, [%r333+3712];
	// begin inline asm
	{  cvt.f32.f16 %f314, %rs176;}

	// end inline asm
	fma.rn.f32 	%f378, %f249, %f314, %f377;
	ld.shared.u16 	%rs177, [%r333+3840];
	// begin inline asm
	{  cvt.f32.f16 %f315, %rs177;}

	// end inline asm
	fma.rn.f32 	%f379, %f250, %f315, %f378;
	ld.shared.u16 	%rs178, [%r333+3968];
	// begin inline asm
	{  cvt.f32.f16 %f316, %rs178;}

	// end inline asm
	fma.rn.f32 	%f380, %f251, %f316, %f379;
	ld.shared.u16 	%rs179, [%r333+4096];
	// begin inline asm
	{  cvt.f32.f16 %f317, %rs179;}

	// end inline asm
	fma.rn.f32 	%f381, %f252, %f317, %f380;
	ld.shared.u16 	%rs180, [%r333+4224];
	// begin inline asm
	{  cvt.f32.f16 %f318, %rs180;}

	// end inline asm
	fma.rn.f32 	%f382, %f253, %f318, %f381;
	ld.shared.u16 	%rs181, [%r333+4352];
	// begin inline asm
	{  cvt.f32.f16 %f319, %rs181;}

	// end inline asm
	fma.rn.f32 	%f383, %f254, %f319, %f382;
	ld.shared.u16 	%rs182, [%r333+4480];
	// begin inline asm
	{  cvt.f32.f16 %f320, %rs182;}

	// end inline asm
	fma.rn.f32 	%f384, %f255, %f320, %f383;
	ld.shared.u16 	%rs183, [%r333+4608];
	// begin inline asm
	{  cvt.f32.f16 %f321, %rs183;}

	// end inline asm
	fma.rn.f32 	%f385, %f256, %f321, %f384;
	ld.shared.u16 	%rs184, [%r333+4736];
	// begin inline asm
	{  cvt.f32.f16 %f322, %rs184;}

	// end inline asm
	fma.rn.f32 	%f386, %f257, %f322, %f385;
	ld.shared.u16 	%rs185, [%r333+4864];
	// begin inline asm
	{  cvt.f32.f16 %f323, %rs185;}

	// end inline asm
	fma.rn.f32 	%f387, %f258, %f323, %f386;
	ld.shared.u16 	%rs186, [%r333+4992];
	// begin inline asm
	{  cvt.f32.f16 %f324, %rs186;}

	// end inline asm
	fma.rn.f32 	%f388, %f259, %f324, %f387;
	ld.shared.u16 	%rs187, [%r333+5120];
	// begin inline asm
	{  cvt.f32.f16 %f325, %rs187;}

	// end inline asm
	fma.rn.f32 	%f389, %f260, %f325, %f388;
	ld.shared.u16 	%rs188, [%r333+5248];
	// begin inline asm
	{  cvt.f32.f16 %f326, %rs188;}

	// end inline asm
	fma.rn.f32 	%f390, %f261, %f326, %f389;
	ld.shared.u16 	%rs189, [%r333+5376];
	// begin inline asm
	{  cvt.f32.f16 %f327, %rs189;}

	// end inline asm
	fma.rn.f32 	%f391, %f262, %f327, %f390;
	ld.shared.u16 	%rs190, [%r333+5504];
	// begin inline asm
	{  cvt.f32.f16 %f328, %rs190;}

	// end inline asm
	fma.rn.f32 	%f392, %f263, %f328, %f391;
	ld.shared.u16 	%rs191, [%r333+5632];
	// begin inline asm
	{  cvt.f32.f16 %f329, %rs191;}

	// end inline asm
	fma.rn.f32 	%f393, %f264, %f329, %f392;
	ld.shared.u16 	%rs192, [%r333+5760];
	// begin inline asm
	{  cvt.f32.f16 %f330, %rs192;}

	// end inline asm
	fma.rn.f32 	%f394, %f265, %f330, %f393;
	ld.shared.u16 	%rs193, [%r333+5888];
	// begin inline asm
	{  cvt.f32.f16 %f331, %rs193;}

	// end inline asm
	fma.rn.f32 	%f395, %f266, %f331, %f394;
	ld.shared.u16 	%rs194, [%r333+6016];
	// begin inline asm
	{  cvt.f32.f16 %f332, %rs194;}

	// end inline asm
	fma.rn.f32 	%f396, %f267, %f332, %f395;
	ld.shared.u16 	%rs195, [%r333+6144];
	// begin inline asm
	{  cvt.f32.f16 %f333, %rs195;}

	// end inline asm
	fma.rn.f32 	%f397, %f268, %f333, %f396;
	ld.shared.u16 	%rs196, [%r333+6272];
	// begin inline asm
	{  cvt.f32.f16 %f334, %rs196;}

	// end inline asm
	fma.rn.f32 	%f398, %f269, %f334, %f397;
	ld.shared.u16 	%rs197, [%r333+6400];
	// begin inline asm
	{  cvt.f32.f16 %f335, %rs197;}

	// end inline asm
	fma.rn.f32 	%f399, %f270, %f335, %f398;
	ld.shared.u16 	%rs198, [%r333+6528];
	// begin inline asm
	{  cvt.f32.f16 %f336, %rs198;}

	// end inline asm
	fma.rn.f32 	%f400, %f271, %f336, %f399;
	ld.shared.u16 	%rs199, [%r333+6656];
	// begin inline asm
	{  cvt.f32.f16 %f337, %rs199;}

	// end inline asm
	fma.rn.f32 	%f401, %f272, %f337, %f400;
	ld.shared.u16 	%rs200, [%r333+6784];
	// begin inline asm
	{  cvt.f32.f16 %f338, %rs200;}

	// end inline asm
	fma.rn.f32 	%f402, %f273, %f338, %f401;
	ld.shared.u16 	%rs201, [%r333+6912];
	// begin inline asm
	{  cvt.f32.f16 %f339, %rs201;}

	// end inline asm
	fma.rn.f32 	%f403, %f274, %f339, %f402;
	ld.shared.u16 	%rs202, [%r333+7040];
	// begin inline asm
	{  cvt.f32.f16 %f340, %rs202;}

	// end inline asm
	fma.rn.f32 	%f404, %f275, %f340, %f403;
	ld.shared.u16 	%rs203, [%r333+7168];
	// begin inline asm
	{  cvt.f32.f16 %f341, %rs203;}

	// end inline asm
	fma.rn.f32 	%f405, %f276, %f341, %f404;
	ld.shared.u16 	%rs204, [%r333+7296];
	// begin inline asm
	{  cvt.f32.f16 %f342, %rs204;}

	// end inline asm
	fma.rn.f32 	%f406, %f277, %f342, %f405;
	ld.shared.u16 	%rs205, [%r333+7424];
	// begin inline asm
	{  cvt.f32.f16 %f343, %rs205;}

	// end inline asm
	fma.rn.f32 	%f407, %f278, %f343, %f406;
	ld.shared.u16 	%rs206, [%r333+7552];
	// begin inline asm
	{  cvt.f32.f16 %f344, %rs206;}

	// end inline asm
	fma.rn.f32 	%f408, %f279, %f344, %f407;
	ld.shared.u16 	%rs207, [%r333+7680];
	// begin inline asm
	{  cvt.f32.f16 %f345, %rs207;}

	// end inline asm
	fma.rn.f32 	%f409, %f280, %f345, %f408;
	ld.shared.u16 	%rs208, [%r333+7808];
	// begin inline asm
	{  cvt.f32.f16 %f346, %rs208;}

	// end inline asm
	fma.rn.f32 	%f410, %f281, %f346, %f409;
	ld.shared.u16 	%rs209, [%r333+7936];
	// begin inline asm
	{  cvt.f32.f16 %f347, %rs209;}

	// end inline asm
	fma.rn.f32 	%f411, %f282, %f347, %f410;
	ld.shared.u16 	%rs210, [%r333+8064];
	// begin inline asm
	{  cvt.f32.f16 %f348, %rs210;}

	// end inline asm
	fma.rn.f32 	%f412, %f283, %f348, %f411;
	mul.f32 	%f413, %f200, %f412;
	add.s32 	%r334, %r77, %r549;
	setp.lt.u32 	%p81, %r141, %r334;
	selp.f32 	%f414, 0fFF800000, %f413, %p81;
	mul.wide.u32 	%rd49, %r549, 4;
	add.s64 	%rd50, %rd5, %rd49;
	st.local.f32 	[%rd50], %f414;
	max.f32 	%f1552, %f1552, %f414;
	add.s32 	%r549, %r549, 1;
	setp.ne.s32 	%p82, %r549, 64;
	@%p82 bra 	$L__BB0_109;
$L__BB0_110:
	ld.local.v4.f32 	{%f609, %f610, %f611, %f612}, [%rd5];
	sub.f32 	%f613, %f609, %f1552;
	fma.rn.f32 	%f614, %f613, 0f3BBB989D, 0f3F000000;
	cvt.sat.f32.f32 	%f615, %f614;
	mov.f32 	%f616, 0f4B400001;
	mov.f32 	%f617, 0f437C0000;
	fma.rm.f32 	%f618, %f615, %f617, %f616;
	add.f32 	%f619, %f618, 0fCB40007F;
	neg.f32 	%f620, %f619;
	fma.rn.f32 	%f621, %f613, 0f3FB8AA3B, %f620;
	fma.rn.f32 	%f622, %f613, 0f32A57060, %f621;
	mov.b32 	%r343, %f618;
	shl.b32 	%r344, %r343, 23;
	mov.b32 	%f623, %r344;
	ex2.approx.ftz.f32 	%f624, %f622;
	mul.f32 	%f134, %f624, %f623;
	add.f32 	%f625, %f134, 0f00000000;
	sub.f32 	%f626, %f610, %f1552;
	fma.rn.f32 	%f627, %f626, 0f3BBB989D, 0f3F000000;
	cvt.sat.f32.f32 	%f628, %f627;
	fma.rm.f32 	%f629, %f628, %f617, %f616;
	add.f32 	%f630, %f629, 0fCB40007F;
	neg.f32 	%f631, %f630;
	fma.rn.f32 	%f632, %f626, 0f3FB8AA3B, %f631;
	fma.rn.f32 	%f633, %f626, 0f32A57060, %f632;
	mov.b32 	%r345, %f629;
	shl.b32 	%r346, %r345, 23;
	mov.b32 	%f634, %r346;
	ex2.approx.ftz.f32 	%f635, %f633;
	mul.f32 	%f135, %f635, %f634;
	add.f32 	%f636, %f625, %f135;
	sub.f32 	%f637, %f611, %f1552;
	fma.rn.f32 	%f638, %f637, 0f3BBB989D, 0f3F000000;
	cvt.sat.f32.f32 	%f639, %f638;
	fma.rm.f32 	%f640, %f639, %f617, %f616;
	add.f32 	%f641, %f640, 0fCB40007F;
	neg.f32 	%f642, %f641;
	fma.rn.f32 	%f643, %f637, 0f3FB8AA3B, %f642;
	fma.rn.f32 	%f644, %f637, 0f32A57060, %f643;
	mov.b32 	%r347, %f640;
	shl.b32 	%r348, %r347, 23;
	mov.b32 	%f645, %r348;
	ex2.approx.ftz.f32 	%f646, %f644;
	mul.f32 	%f136, %f646, %f645;
	add.f32 	%f647, %f636, %f136;
	sub.f32 	%f648, %f612, %f1552;
	fma.rn.f32 	%f649, %f648, 0f3BBB989D, 0f3F000000;
	cvt.sat.f32.f32 	%f650, %f649;
	fma.rm.f32 	%f651, %f650, %f617, %f616;
	add.f32 	%f652, %f651, 0fCB40007F;
	neg.f32 	%f653, %f652;
	fma.rn.f32 	%f654, %f648, 0f3FB8AA3B, %f653;
	fma.rn.f32 	%f655, %f648, 0f32A57060, %f654;
	mov.b32 	%r349, %f651;
	shl.b32 	%r350, %r349, 23;
	mov.b32 	%f656, %r350;
	ex2.approx.ftz.f32 	%f657, %f655;
	mul.f32 	%f137, %f657, %f656;
	st.local.v4.f32 	[%rd5], {%f134, %f135, %f136, %f137};
	add.f32 	%f658, %f647, %f137;
	ld.local.v4.f32 	{%f659, %f660, %f661, %f662}, [%rd5+16];
	sub.f32 	%f663, %f659, %f1552;
	fma.rn.f32 	%f664, %f663, 0f3BBB989D, 0f3F000000;
	cvt.sat.f32.f32 	%f665, %f664;
	fma.rm.f32 	%f666, %f665, %f617, %f616;
	add.f32 	%f667, %f666, 0fCB40007F;
	neg.f32 	%f668, %f667;
	fma.rn.f32 	%f669, %f663, 0f3FB8AA3B, %f668;
	fma.rn.f32 	%f670, %f663, 0f32A57060, %f669;
	mov.b32 	%r351, %f666;
	shl.b32 	%r352, %r351, 23;
	mov.b32 	%f671, %r352;
	ex2.approx.ftz.f32 	%f672, %f670;
	mul.f32 	%f138, %f672, %f671;
	add.f32 	%f673, %f658, %f138;
	sub.f32 	%f674, %f660, %f1552;
	fma.rn.f32 	%f675, %f674, 0f3BBB989D, 0f3F000000;
	cvt.sat.f32.f32 	%f676, %f675;
	fma.rm.f32 	%f677, %f676, %f617, %f616;
	add.f32 	%f678, %f677, 0fCB40007F;
	neg.f32 	%f679, %f678;
	fma.rn.f32 	%f680, %f674, 0f3FB8AA3B, %f679;
	fma.rn.f32 	%f681, %f674, 0f32A57060, %f680;
	mov.b32 	%r353, %f677;
	shl.b32 	%r354, %r353, 23;
	mov.b32 	%f682, %r354;
	ex2.approx.ftz.f32 	%f683, %f681;
	mul.f32 	%f139, %f683, %f682;
	add.f32 	%f684, %f673, %f139;
	sub.f32 	%f685, %f661, %f1552;
	fma.rn.f32 	%f686, %f685, 0f3BBB989D, 0f3F000000;
	cvt.sat.f32.f32 	%f687, %f686;
	fma.rm.f32 	%f688, %f687, %f617, %f616;
	add.f32 	%f689, %f688, 0fCB40007F;
	neg.f32 	%f690, %f689;
	fma.rn.f32 	%f691, %f685, 0f3FB8AA3B, %f690;
	fma.rn.f32 	%f692, %f685, 0f32A57060, %f691;
	mov.b32 	%r355, %f688;
	shl.b32 	%r356, %r355, 23;
	mov.b32 	%f693, %r356;
	ex2.approx.ftz.f32 	%f694, %f692;
	mul.f32 	%f140, %f694, %f693;
	add.f32 	%f695, %f684, %f140;
	sub.f32 	%f696, %f662, %f1552;
	fma.rn.f32 	%f697, %f696, 0f3BBB989D, 0f3F000000;
	cvt.sat.f32.f32 	%f698, %f697;
	fma.rm.f32 	%f699, %f698, %f617, %f616;
	add.f32 	%f700, %f699, 0fCB40007F;
	neg.f32 	%f701, %f700;
	fma.rn.f32 	%f702, %f696, 0f3FB8AA3B, %f701;
	fma.rn.f32 	%f703, %f696, 0f32A57060, %f702;
	mov.b32 	%r357, %f699;
	shl.b32 	%r358, %r357, 23;
	mov.b32 	%f704, %r358;
	ex2.approx.ftz.f32 	%f705, %f703;
	mul.f32 	%f141, %f705, %f704;
	st.local.v4.f32 	[%rd5+16], {%f138, %f139, %f140, %f141};
	add.f32 	%f706, %f695, %f141;
	ld.local.v4.f32 	{%f707, %f708, %f709, %f710}, [%rd5+32];
	sub.f32 	%f711, %f707, %f1552;
	fma.rn.f32 	%f712, %f711, 0f3BBB989D, 0f3F000000;
	cvt.sat.f32.f32 	%f713, %f712;
	fma.rm.f32 	%f714, %f713, %f617, %f616;
	add.f32 	%f715, %f714, 0fCB40007F;
	neg.f32 	%f716, %f715;
	fma.rn.f32 	%f717, %f711, 0f3FB8AA3B, %f716;
	fma.rn.f32 	%f718, %f711, 0f32A57060, %f717;
	mov.b32 	%r359, %f714;
	shl.b32 	%r360, %r359, 23;
	mov.b32 	%f719, %r360;
	ex2.approx.ftz.f32 	%f720, %f718;
	mul.f32 	%f142, %f720, %f719;
	add.f32 	%f721, %f706, %f142;
	sub.f32 	%f722, %f708, %f1552;
	fma.rn.f32 	%f723, %f722, 0f3BBB989D, 0f3F000000;
	cvt.sat.f32.f32 	%f724, %f723;
	fma.rm.f32 	%f725, %f724, %f617, %f616;
	add.f32 	%f726, %f725, 0fCB40007F;
	neg.f32 	%f727, %f726;
	fma.rn.f32 	%f728, %f722, 0f3FB8AA3B, %f727;
	fma.rn.f32 	%f729, %f722, 0f32A57060, %f728;
	mov.b32 	%r361, %f725;
	shl.b32 	%r362, %r361, 23;
	mov.b32 	%f730, %r362;
	ex2.approx.ftz.f32 	%f731, %f729;
	mul.f32 	%f143, %f731, %f730;
	add.f32 	%f732, %f721, %f143;
	sub.f32 	%f733, %f709, %f1552;
	fma.rn.f32 	%f734, %f733, 0f3BBB989D, 0f3F000000;
	cvt.sat.f32.f32 	%f735, %f734;
	fma.rm.f32 	%f736, %f735, %f617, %f616;
	add.f32 	%f737, %f736, 0fCB40007F;
	neg.f32 	%f738, %f737;
	fma.rn.f32 	%f739, %f733, 0f3FB8AA3B, %f738;
	fma.rn.f32 	%f740, %f733, 0f32A57060, %f739;
	mov.b32 	%r363, %f736;
	shl.b32 	%r364, %r363, 23;
	mov.b32 	%f741, %r364;
	ex2.approx.ftz.f32 	%f742, %f740;
	mul.f32 	%f144, %f742, %f741;
	add.f32 	%f743, %f732, %f144;
	sub.f32 	%f744, %f710, %f1552;
	fma.rn.f32 	%f745, %f744, 0f3BBB989D, 0f3F000000;
	cvt.sat.f32.f32 	%f746, %f745;
	fma.rm.f32 	%f747, %f746, %f617, %f616;
	add.f32 	%f748, %f747, 0fCB40007F;
	neg.f32 	%f749, %f748;
	fma.rn.f32 	%f750, %f744, 0f3FB8AA3B, %f749;
	fma.rn.f32 	%f751, %f744, 0f32A57060, %f750;
	mov.b32 	%r365, %f747;
	shl.b32 	%r366, %r365, 23;
	mov.b32 	%f752, %r366;
	ex2.approx.ftz.f32 	%f753, %f751;
	mul.f32 	%f145, %f753, %f752;
	st.local.v4.f32 	[%rd5+32], {%f142, %f143, %f144, %f145};
	add.f32 	%f754, %f743, %f145;
	ld.local.v4.f32 	{%f755, %f756, %f757, %f758}, [%rd5+48];
	sub.f32 	%f759, %f755, %f1552;
	fma.rn.f32 	%f760, %f759, 0f3BBB989D, 0f3F000000;
	cvt.sat.f32.f32 	%f761, %f760;
	fma.rm.f32 	%f762, %f761, %f617, %f616;
	add.f32 	%f763, %f762, 0fCB40007F;
	neg.f32 	%f764, %f763;
	fma.rn.f32 	%f765, %f759, 0f3FB8AA3B, %f764;
	fma.rn.f32 	%f766, %f759, 0f32A57060, %f765;
	mov.b32 	%r367, %f762;
	shl.b32 	%r368, %r367, 23;
	mov.b32 	%f767, %r368;
	ex2.approx.ftz.f32 	%f768, %f766;
	mul.f32 	%f146, %f768, %f767;
	add.f32 	%f769, %f754, %f146;
	sub.f32 	%f770, %f756, %f1552;
	fma.rn.f32 	%f771, %f770, 0f3BBB989D, 0f3F000000;
	cvt.sat.f32.f32 	%f772, %f771;
	fma.rm.f32 	%f773, %f772, %f617, %f616;
	add.f32 	%f774, %f773, 0fCB40007F;
	neg.f32 	%f775, %f774;
	fma.rn.f32 	%f776, %f770, 0f3FB8AA3B, %f775;
	fma.rn.f32 	%f777, %f770, 0f32A57060, %f776;
	mov.b32 	%r369, %f773;
	shl.b32 	%r370, %r369, 23;
	mov.b32 	%f778, %r370;
	ex2.approx.ftz.f32 	%f779, %f777;
	mul.f32 	%f147, %f779, %f778;
	add.f32 	%f780, %f769, %f147;
	sub.f32 	%f781, %f757, %f1552;
	fma.rn.f32 	%f782, %f781, 0f3BBB989D, 0f3F000000;
	cvt.sat.f32.f32 	%f783, %f782;
	fma.rm.f32 	%f784, %f783, %f617, %f616;
	add.f32 	%f785, %f784, 0fCB40007F;
	neg.f32 	%f786, %f785;
	fma.rn.f32 	%f787, %f781, 0f3FB8AA3B, %f786;
	fma.rn.f32 	%f788, %f781, 0f32A57060, %f787;
	mov.b32 	%r371, %f784;
	shl.b32 	%r372, %r371, 23;
	mov.b32 	%f789, %r372;
	ex2.approx.ftz.f32 	%f790, %f788;
	mul.f32 	%f148, %f790, %f789;
	add.f32 	%f791, %f780, %f148;
	sub.f32 	%f792, %f758, %f1552;
	fma.rn.f32 	%f793, %f792, 0f3BBB989D, 0f3F000000;
	cvt.sat.f32.f32 	%f794, %f793;
	fma.rm.f32 	%f795, %f794, %f617, %f616;
	add.f32 	%f796, %f795, 0fCB40007F;
	neg.f32 	%f797, %f796;
	fma.rn.f32 	%f798, %f792, 0f3FB8AA3B, %f797;
	fma.rn.f32 	%f799, %f792, 0f32A57060, %f798;
	mov.b32 	%r373, %f795;
	shl.b32 	%r374, %r373, 23;
	mov.b32 	%f800, %r374;
	ex2.approx.ftz.f32 	%f801, %f799;
	mul.f32 	%f149, %f801, %f800;
	st.local.v4.f32 	[%rd5+48], {%f146, %f147, %f148, %f149};
	add.f32 	%f802, %f791, %f149;
	ld.local.v4.f32 	{%f803, %f804, %f805, %f806}, [%rd5+64];
	sub.f32 	%f807, %f803, %f1552;
	fma.rn.f32 	%f808, %f807, 0f3BBB989D, 0f3F000000;
	cvt.sat.f32.f32 	%f809, %f808;
	fma.rm.f32 	%f810, %f809, %f617, %f616;
	add.f32 	%f811, %f810, 0fCB40007F;
	neg.f32 	%f812, %f811;
	fma.rn.f32 	%f813, %f807, 0f3FB8AA3B, %f812;
	fma.rn.f32 	%f814, %f807, 0f32A57060, %f813;
	mov.b32 	%r375, %f810;
	shl.b32 	%r376, %r375, 23;
	mov.b32 	%f815, %r376;
	ex2.approx.ftz.f32 	%f816, %f814;
	mul.f32 	%f150, %f816, %f815;
	add.f32 	%f817, %f802, %f150;
	sub.f32 	%f818, %f804, %f1552;
	fma.rn.f32 	%f819, %f818, 0f3BBB989D, 0f3F000000;
	cvt.sat.f32.f32 	%f820, %f819;
	fma.rm.f32 	%f821, %f820, %f617, %f616;
	add.f32 	%f822, %f821, 0fCB40007F;
	neg.f32 	%f823, %f822;
	fma.rn.f32 	%f824, %f818, 0f3FB8AA3B, %f823;
	fma.rn.f32 	%f825, %f818, 0f32A57060, %f824;
	mov.b32 	%r377, %f821;
	shl.b32 	%r378, %r377, 23;
	mov.b32 	%f826, %r378;
	ex2.approx.ftz.f32 	%f827, %f825;
	mul.f32 	%f151, %f827, %f826;
	add.f32 	%f828, %f817, %f151;
	sub.f32 	%f829, %f805, %f1552;
	fma.rn.f32 	%f830, %f829, 0f3BBB989D, 0f3F000000;
	cvt.sat.f32.f32 	%f831, %f830;
	fma.rm.f32 	%f832, %f831, %f617, %f616;
	add.f32 	%f833, %f832, 0fCB40007F;
	neg.f32 	%f834, %f833;
	fma.rn.f32 	%f835, %f829, 0f3FB8AA3B, %f834;
	fma.rn.f32 	%f836, %f829, 0f32A57060, %f835;
	mov.b32 	%r379, %f832;
	shl.b32 	%r380, %r379, 23;
	mov.b32 	%f837, %r380;
	ex2.approx.ftz.f32 	%f838, %f836;
	mul.f32 	%f152, %f838, %f837;
	add.f32 	%f839, %f828, %f152;
	sub.f32 	%f840, %f806, %f1552;
	fma.rn.f32 	%f841, %f840, 0f3BBB989D, 0f3F000000;
	cvt.sat.f32.f32 	%f842, %f841;
	fma.rm.f32 	%f843, %f842, %f617, %f616;
	add.f32 	%f844, %f843, 0fCB40007F;
	neg.f32 	%f845, %f844;
	fma.rn.f32 	%f846, %f840, 0f3FB8AA3B, %f845;
	fma.rn.f32 	%f847, %f840, 0f32A57060, %f846;
	mov.b32 	%r381, %f843;
	shl.b32 	%r382, %r381, 23;
	mov.b32 	%f848, %r382;
	ex2.approx.ftz.f32 	%f849, %f847;
	mul.f32 	%f153, %f849, %f848;
	st.local.v4.f32 	[%rd5+64], {%f150, %f151, %f152, %f153};
	add.f32 	%f850, %f839, %f153;
	ld.local.v4.f32 	{%f851, %f852, %f853, %f854}, [%rd5+80];
	sub.f32 	%f855, %f851, %f1552;
	fma.rn.f32 	%f856, %f855, 0f3BBB989D, 0f3F000000;
	cvt.sat.f32.f32 	%f857, %f856;
	fma.rm.f32 	%f858, %f857, %f617, %f616;
	add.f32 	%f859, %f858, 0fCB40007F;
	neg.f32 	%f860, %f859;
	fma.rn.f32 	%f861, %f855, 0f3FB8AA3B, %f860;
	fma.rn.f32 	%f862, %f855, 0f32A57060, %f861;
	mov.b32 	%r383, %f858;
	shl.b32 	%r384, %r383, 23;
	mov.b32 	%f863, %r384;
	ex2.approx.ftz.f32 	%f864, %f862;
	mul.f32 	%f154, %f864, %f863;
	add.f32 	%f865, %f850, %f154;
	sub.f32 	%f866, %f852, %f1552;
	fma.rn.f32 	%f867, %f866, 0f3BBB989D, 0f3F000000;
	cvt.sat.f32.f32 	%f868, %f867;
	fma.rm.f32 	%f869, %f868, %f617, %f616;
	add.f32 	%f870, %f869, 0fCB40007F;
	neg.f32 	%f871, %f870;
	fma.rn.f32 	%f872, %f866, 0f3FB8AA3B, %f871;
	fma.rn.f32 	%f873, %f866, 0f32A57060, %f872;
	mov.b32 	%r385, %f869;
	shl.b32 	%r386, %r385, 23;
	mov.b32 	%f874, %r386;
	ex2.approx.ftz.f32 	%f875, %f873;
	mul.f32 	%f155, %f875, %f874;
	add.f32 	%f876, %f865, %f155;
	sub.f32 	%f877, %f853, %f1552;
	fma.rn.f32 	%f878, %f877, 0f3BBB989D, 0f3F000000;
	cvt.sat.f32.f32 	%f879, %f878;
	fma.rm.f32 	%f880, %f879, %f617, %f616;
	add.f32 	%f881, %f880, 0fCB40007F;
	neg.f32 	%f882, %f881;
	fma.rn.f32 	%f883, %f877, 0f3FB8AA3B, %f882;
	fma.rn.f32 	%f884, %f877, 0f32A57060, %f883;
	mov.b32 	%r387, %f880;
	shl.b32 	%r388, %r387, 23;
	mov.b32 	%f885, %r388;
	ex2.approx.ftz.f32 	%f886, %f884;
	mul.f32 	%f156, %f886, %f885;
	add.f32 	%f887, %f876, %f156;
	sub.f32 	%f888, %f854, %f1552;
	fma.rn.f32 	%f889, %f888, 0f3BBB989D, 0f3F000000;
	cvt.sat.f32.f32 	%f890, %f889;
	fma.rm.f32 	%f891, %f890, %f617, %f616;
	add.f32 	%f892, %f891, 0fCB40007F;
	neg.f32 	%f893, %f892;
	fma.rn.f32 	%f894, %f888, 0f3FB8AA3B, %f893;
	fma.rn.f32 	%f895, %f888, 0f32A57060, %f894;
	mov.b32 	%r389, %f891;
	shl.b32 	%r390, %r389, 23;
	mov.b32 	%f896, %r390;
	ex2.approx.ftz.f32 	%f897, %f895;
	mul.f32 	%f157, %f897, %f896;
	st.local.v4.f32 	[%rd5+80], {%f154, %f155, %f156, %f157};
	add.f32 	%f898, %f887, %f157;
	ld.local.v4.f32 	{%f899, %f900, %f901, %f902}, [%rd5+96];
	sub.f32 	%f903, %f899, %f1552;
	fma.rn.f32 	%f904, %f903, 0f3BBB989D, 0f3F000000;
	cvt.sat.f32.f32 	%f905, %f904;
	fma.rm.f32 	%f906, %f905, %f617, %f616;
	add.f32 	%f907, %f906, 0fCB40007F;
	neg.f32 	%f908, %f907;
	fma.rn.f32 	%f909, %f903, 0f3FB8AA3B, %f908;
	fma.rn.f32 	%f910, %f903, 0f32A57060, %f909;
	mov.b32 	%r391, %f906;
	shl.b32 	%r392, %r391, 23;
	mov.b32 	%f911, %r392;
	ex2.approx.ftz.f32 	%f912, %f910;
	mul.f32 	%f158, %f912, %f911;
	add.f32 	%f913, %f898, %f158;
	sub.f32 	%f914, %f900, %f1552;
	fma.rn.f32 	%f915, %f914, 0f3BBB989D, 0f3F000000;
	cvt.sat.f32.f32 	%f916, %f915;
	fma.rm.f32 	%f917, %f916, %f617, %f616;
	add.f32 	%f918, %f917, 0fCB40007F;
	neg.f32 	%f919, %f918;
	fma.rn.f32 	%f920, %f914, 0f3FB8AA3B, %f919;
	fma.rn.f32 	%f921, %f914, 0f32A57060, %f920;
	mov.b32 	%r393, %f917;
	shl.b32 	%r394, %r393, 23;
	mov.b32 	%f922, %r394;
	ex2.approx.ftz.f32 	%f923, %f921;
	mul.f32 	%f159, %f923, %f922;
	add.f32 	%f924, %f913, %f159;
	sub.f32 	%f925, %f901, %f1552;
	fma.rn.f32 	%f926, %f925, 0f3BBB989D, 0f3F000000;
	cvt.sat.f32.f32 	%f927, %f926;
	fma.rm.f32 	%f928, %f927, %f617, %f616;
	add.f32 	%f929, %f928, 0fCB40007F;
	neg.f32 	%f930, %f929;
	fma.rn.f32 	%f931, %f925, 0f3FB8AA3B, %f930;
	fma.rn.f32 	%f932, %f925, 0f32A57060, %f931;
	mov.b32 	%r395, %f928;
	shl.b32 	%r396, %r395, 23;
	mov.b32 	%f933, %r396;
	ex2.approx.ftz.f32 	%f934, %f932;
	mul.f32 	%f160, %f934, %f933;
	add.f32 	%f935, %f924, %f160;
	sub.f32 	%f936, %f902, %f1552;
	fma.rn.f32 	%f937, %f936, 0f3BBB989D, 0f3F000000;
	cvt.sat.f32.f32 	%f938, %f937;
	fma.rm.f32 	%f939, %f938, %f617, %f616;
	add.f32 	%f940, %f939, 0fCB40007F;
	neg.f32 	%f941, %f940;
	fma.rn.f32 	%f942, %f936, 0f3FB8AA3B, %f941;
	fma.rn.f32 	%f943, %f936, 0f32A57060, %f942;
	mov.b32 	%r397, %f939;
	shl.b32 	%r398, %r397, 23;
	mov.b32 	%f944, %r398;
	ex2.approx.ftz.f32 	%f945, %f943;
	mul.f32 	%f161, %f945, %f944;
	st.local.v4.f32 	[%rd5+96], {%f158, %f159, %f160, %f161};
	add.f32 	%f946, %f935, %f161;
	ld.local.v4.f32 	{%f947, %f948, %f949, %f950}, [%rd5+112];
	sub.f32 	%f951, %f947, %f1552;
	fma.rn.f32 	%f952, %f951, 0f3BBB989D, 0f3F000000;
	cvt.sat.f32.f32 	%f953, %f952;
	fma.rm.f32 	%f954, %f953, %f617, %f616;
	add.f32 	%f955, %f954, 0fCB40007F;
	neg.f32 	%f956, %f955;
	fma.rn.f32 	%f957, %f951, 0f3FB8AA3B, %f956;
	fma.rn.f32 	%f958, %f951, 0f32A57060, %f957;
	mov.b32 	%r399, %f954;
	shl.b32 	%r400, %r399, 23;
	mov.b32 	%f959, %r400;
	ex2.approx.ftz.f32 	%f960, %f958;
	mul.f32 	%f162, %f960, %f959;
	add.f32 	%f961, %f946, %f162;
	sub.f32 	%f962, %f948, %f1552;
	fma.rn.f32 	%f963, %f962, 0f3BBB989D, 0f3F000000;
	cvt.sat.f32.f32 	%f964, %f963;
	fma.rm.f32 	%f965, %f964, %f617, %f616;
	add.f32 	%f966, %f965, 0fCB40007F;
	neg.f32 	%f967, %f966;
	fma.rn.f32 	%f968, %f962, 0f3FB8AA3B, %f967;
	fma.rn.f32 	%f969, %f962, 0f32A57060, %f968;
	mov.b32 	%r401, %f965;
	shl.b32 	%r402, %r401, 23;
	mov.b32 	%f970, %r402;
	ex2.approx.ftz.f32 	%f971, %f969;
	mul.f32 	%f163, %f971, %f970;
	add.f32 	%f972, %f961, %f163;
	sub.f32 	%f973, %f949, %f1552;
	fma.rn.f32 	%f974, %f973, 0f3BBB989D, 0f3F000000;
	cvt.sat.f32.f32 	%f975, %f974;
	fma.rm.f32 	%f976, %f975, %f617, %f616;
	add.f32 	%f977, %f976, 0fCB40007F;
	neg.f32 	%f978, %f977;
	fma.rn.f32 	%f979, %f973, 0f3FB8AA3B, %f978;
	fma.rn.f32 	%f980, %f973, 0f32A57060, %f979;
	mov.b32 	%r403, %f976;
	shl.b32 	%r404, %r403, 23;
	mov.b32 	%f981, %r404;
	ex2.approx.ftz.f32 	%f982, %f980;
	mul.f32 	%f164, %f982, %f981;
	add.f32 	%f983, %f972, %f164;
	sub.f32 	%f984, %f950, %f1552;
	fma.rn.f32 	%f985, %f984, 0f3BBB989D, 0f3F000000;
	cvt.sat.f32.f32 	%f986, %f985;
	fma.rm.f32 	%f987, %f986, %f617, %f616;
	add.f32 	%f988, %f987, 0fCB40007F;
	neg.f32 	%f989, %f988;
	fma.rn.f32 	%f990, %f984, 0f3FB8AA3B, %f989;
	fma.rn.f32 	%f991, %f984, 0f32A57060, %f990;
	mov.b32 	%r405, %f987;
	shl.b32 	%r406, %r405, 23;
	mov.b32 	%f992, %r406;
	ex2.approx.ftz.f32 	%f993, %f991;
	mul.f32 	%f165, %f993, %f992;
	st.local.v4.f32 	[%rd5+112], {%f162, %f163, %f164, %f165};
	add.f32 	%f994, %f983, %f165;
	ld.local.v4.f32 	{%f995, %f996, %f997, %f998}, [%rd5+128];
	sub.f32 	%f999, %f995, %f1552;
	fma.rn.f32 	%f1000, %f999, 0f3BBB989D, 0f3F000000;
	cvt.sat.f32.f32 	%f1001, %f1000;
	fma.rm.f32 	%f1002, %f1001, %f617, %f616;
	add.f32 	%f1003, %f1002, 0fCB40007F;
	neg.f32 	%f1004, %f1003;
	fma.rn.f32 	%f1005, %f999, 0f3FB8AA3B, %f1004;
	fma.rn.f32 	%f1006, %f999, 0f32A57060, %f1005;
	mov.b32 	%r407, %f1002;
	shl.b32 	%r408, %r407, 23;
	mov.b32 	%f1007, %r408;
	ex2.approx.ftz.f32 	%f1008, %f1006;
	mul.f32 	%f166, %f1008, %f1007;
	add.f32 	%f1009, %f994, %f166;
	sub.f32 	%f1010, %f996, %f1552;
	fma.rn.f32 	%f1011, %f1010, 0f3BBB989D, 0f3F000000;
	cvt.sat.f32.f32 	%f1012, %f1011;
	fma.rm.f32 	%f1013, %f1012, %f617, %f616;
	add.f32 	%f1014, %f1013, 0fCB40007F;
	neg.f32 	%f1015, %f1014;
	fma.rn.f32 	%f1016, %f1010, 0f3FB8AA3B, %f1015;
	fma.rn.f32 	%f1017, %f1010, 0f32A57060, %f1016;
	mov.b32 	%r409, %f1013;
	shl.b32 	%r410, %r409, 23;
	mov.b32 	%f1018, %r410;
	ex2.approx.ftz.f32 	%f1019, %f1017;
	mul.f32 	%f167, %f1019, %f1018;
	add.f32 	%f1020, %f1009, %f167;
	sub.f32 	%f1021, %f997, %f1552;
	fma.rn.f32 	%f1022, %f1021, 0f3BBB989D, 0f3F000000;
	cvt.sat.f32.f32 	%f1023, %f1022;
	fma.rm.f32 	%f1024, %f1023, %f617, %f616;
	add.f32 	%f1025, %f1024, 0fCB40007F;
	neg.f32 	%f1026, %f1025;
	fma.rn.f32 	%f1027, %f1021, 0f3FB8AA3B, %f1026;
	fma.rn.f32 	%f1028, %f1021, 0f32A57060, %f1027;
	mov.b32 	%r411, %f1024;
	shl.b32 	%r412, %r411, 23;
	mov.b32 	%f1029, %r412;
	ex2.approx.ftz.f32 	%f1030, %f1028;
	mul.f32 	%f168, %f1030, %f1029;
	add.f32 	%f1031, %f1020, %f168;
	sub.f32 	%f1032, %f998, %f1552;
	fma.rn.f32 	%f1033, %f1032, 0f3BBB989D, 0f3F000000;
	cvt.sat.f32.f32 	%f1034, %f1033;
	fma.rm.f32 	%f1035, %f1034, %f617, %f616;
	add.f32 	%f1036, %f1035, 0fCB40007F;
	neg.f32 	%f1037, %f1036;
	fma.rn.f32 	%f1038, %f1032, 0f3FB8AA3B, %f1037;
	fma.rn.f32 	%f1039, %f1032, 0f32A57060, %f1038;
	mov.b32 	%r413, %f1035;
	shl.b32 	%r414, %r413, 23;
	mov.b32 	%f1040, %r414;
	ex2.approx.ftz.f32 	%f1041, %f1039;
	mul.f32 	%f169, %f1041, %f1040;
	st.local.v4.f32 	[%rd5+128], {%f166, %f167, %f168, %f169};
	add.f32 	%f1042, %f1031, %f169;
	ld.local.v4.f32 	{%f1043, %f1044, %f1045, %f1046}, [%rd5+144];
	sub.f32 	%f1047, %f1043, %f1552;
	fma.rn.f32 	%f1048, %f1047, 0f3BBB989D, 0f3F000000;
	cvt.sat.f32.f32 	%f1049, %f1048;
	fma.rm.f32 	%f1050, %f1049, %f617, %f616;
	add.f32 	%f1051, %f1050, 0fCB40007F;
	neg.f32 	%f1052, %f1051;
	fma.rn.f32 	%f1053, %f1047, 0f3FB8AA3B, %f1052;
	fma.rn.f32 	%f1054, %f1047, 0f32A57060, %f1053;
	mov.b32 	%r415, %f1050;
	shl.b32 	%r416, %r415, 23;
	mov.b32 	%f1055, %r416;
	ex2.approx.ftz.f32 	%f1056, %f1054;
	mul.f32 	%f170, %f1056, %f1055;
	add.f32 	%f1057, %f1042, %f170;
	sub.f32 	%f1058, %f1044, %f1552;
	fma.rn.f32 	%f1059, %f1058, 0f3BBB989D, 0f3F000000;
	cvt.sat.f32.f32 	%f1060, %f1059;
	fma.rm.f32 	%f1061, %f1060, %f617, %f616;
	add.f32 	%f1062, %f1061, 0fCB40007F;
	neg.f32 	%f1063, %f1062;
	fma.rn.f32 	%f1064, %f1058, 0f3FB8AA3B, %f1063;
	fma.rn.f32 	%f1065, %f1058, 0f32A57060, %f1064;
	mov.b32 	%r417, %f1061;
	shl.b32 	%r418, %r417, 23;
	mov.b32 	%f1066, %r418;
	ex2.approx.ftz.f32 	%f1067, %f1065;
	mul.f32 	%f171, %f1067, %f1066;
	add.f32 	%f1068, %f1057, %f171;
	sub.f32 	%f1069, %f1045, %f1552;
	fma.rn.f32 	%f1070, %f1069, 0f3BBB989D, 0f3F000000;
	cvt.sat.f32.f32 	%f1071, %f1070;
	fma.rm.f32 	%f1072, %f1071, %f617, %f616;
	add.f32 	%f1073, %f1072, 0fCB40007F;
	neg.f32 	%f1074, %f1073;
	fma.rn.f32 	%f1075, %f1069, 0f3FB8AA3B, %f1074;
	fma.rn.f32 	%f1076, %f1069, 0f32A57060, %f1075;
	mov.b32 	%r419, %f1072;
	shl.b32 	%r420, %r419, 23;
	mov.b32 	%f1077, %r420;
	ex2.approx.ftz.f32 	%f1078, %f1076;
	mul.f32 	%f172, %f1078, %f1077;
	add.f32 	%f1079, %f1068, %f172;
	sub.f32 	%f1080, %f1046, %f1552;
	fma.rn.f32 	%f1081, %f1080, 0f3BBB989D, 0f3F000000;
	cvt.sat.f32.f32 	%f1082, %f1081;
	fma.rm.f32 	%f1083, %f1082, %f617, %f616;
	add.f32 	%f1084, %f1083, 0fCB40007F;
	neg.f32 	%f1085, %f1084;
	fma.rn.f32 	%f1086, %f1080, 0f3FB8AA3B, %f1085;
	fma.rn.f32 	%f1087, %f1080, 0f32A57060, %f1086;
	mov.b32 	%r421, %f1083;
	shl.b32 	%r422, %r421, 23;
	mov.b32 	%f1088, %r422;
	ex2.approx.ftz.f32 	%f1089, %f1087;
	mul.f32 	%f173, %f1089, %f1088;
	st.local.v4.f32 	[%rd5+144], {%f170, %f171, %f172, %f173};
	add.f32 	%f1090, %f1079, %f173;
	ld.local.v4.f32 	{%f1091, %f1092, %f1093, %f1094}, [%rd5+160];
	sub.f32 	%f1095, %f1091, %f1552;
	fma.rn.f32 	%f1096, %f1095, 0f3BBB989D, 0f3F000000;
	cvt.sat.f32.f32 	%f1097, %f1096;
	fma.rm.f32 	%f1098, %f1097, %f617, %f616;
	add.f32 	%f1099, %f1098, 0fCB40007F;
	neg.f32 	%f1100, %f1099;
	fma.rn.f32 	%f1101, %f1095, 0f3FB8AA3B, %f1100;
	fma.rn.f32 	%f1102, %f1095, 0f32A57060, %f1101;
	mov.b32 	%r423, %f1098;
	shl.b32 	%r424, %r423, 23;
	mov.b32 	%f1103, %r424;
	ex2.approx.ftz.f32 	%f1104, %f1102;
	mul.f32 	%f174, %f1104, %f1103;
	add.f32 	%f1105, %f1090, %f174;
	sub.f32 	%f1106, %f1092, %f1552;
	fma.rn.f32 	%f1107, %f1106, 0f3BBB989D, 0f3F000000;
	cvt.sat.f32.f32 	%f1108, %f1107;
	fma.rm.f32 	%f1109, %f1108, %f617, %f616;
	add.f32 	%f1110, %f1109, 0fCB40007F;
	neg.f32 	%f1111, %f1110;
	fma.rn.f32 	%f1112, %f1106, 0f3FB8AA3B, %f1111;
	fma.rn.f32 	%f1113, %f1106, 0f32A57060, %f1112;
	mov.b32 	%r425, %f1109;
	shl.b32 	%r426, %r425, 23;
	mov.b32 	%f1114, %r426;
	ex2.approx.ftz.f32 	%f1115, %f1113;
	mul.f32 	%f175, %f1115, %f1114;
	add.f32 	%f1116, %f1105, %f175;
	sub.f32 	%f1117, %f1093, %f1552;
	fma.rn.f32 	%f1118, %f1117, 0f3BBB989D, 0f3F000000;
	cvt.sat.f32.f32 	%f1119, %f1118;
	fma.rm.f32 	%f1120, %f1119, %f617, %f616;
	add.f32 	%f1121, %f1120, 0fCB40007F;
	neg.f32 	%f1122, %f1121;
	fma.rn.f32 	%f1123, %f1117, 0f3FB8AA3B, %f1122;
	fma.rn.f32 	%f1124, %f1117, 0f32A57060, %f1123;
	mov.b32 	%r427, %f1120;
	shl.b32 	%r428, %r427, 23;
	mov.b32 	%f1125, %r428;
	ex2.approx.ftz.f32 	%f1126, %f1124;
	mul.f32 	%f176, %f1126, %f1125;
	add.f32 	%f1127, %f1116, %f176;
	sub.f32 	%f1128, %f1094, %f1552;
	fma.rn.f32 	%f1129, %f1128, 0f3BBB989D, 0f3F000000;
	cvt.sat.f32.f32 	%f1130, %f1129;
	fma.rm.f32 	%f1131, %f1130, %f617, %f616;
	add.f32 	%f1132, %f1131, 0fCB40007F;
	neg.f32 	%f1133, %f1132;
	fma.rn.f32 	%f1134, %f1128, 0f3FB8AA3B, %f1133;
	fma.rn.f32 	%f1135, %f1128, 0f32A57060, %f1134;
	mov.b32 	%r429, %f1131;
	shl.b32 	%r430, %r429, 23;
	mov.b32 	%f1136, %r430;
	ex2.approx.ftz.f32 	%f1137, %f1135;
	mul.f32 	%f177, %f1137, %f1136;
	st.local.v4.f32 	[%rd5+160], {%f174, %f175, %f176, %f177};
	add.f32 	%f1138, %f1127, %f177;
	ld.local.v4.f32 	{%f1139, %f1140, %f1141, %f1142}, [%rd5+176];
	sub.f32 	%f1143, %f1139, %f1552;
	fma.rn.f32 	%f1144, %f1143, 0f3BBB989D, 0f3F000000;
	cvt.sat.f32.f32 	%f1145, %f1144;
	fma.rm.f32 	%f1146, %f1145, %f617, %f616;
	add.f32 	%f1147, %f1146, 0fCB40007F;
	neg.f32 	%f1148, %f1147;
	fma.rn.f32 	%f1149, %f1143, 0f3FB8AA3B, %f1148;
	fma.rn.f32 	%f1150, %f1143, 0f32A57060, %f1149;
	mov.b32 	%r431, %f1146;
	shl.b32 	%r432, %r431, 23;
	mov.b32 	%f1151, %r432;
	ex2.approx.ftz.f32 	%f1152, %f1150;
	mul.f32 	%f178, %f1152, %f1151;
	add.f32 	%f1153, %f1138, %f178;
	sub.f32 	%f1154, %f1140, %f1552;
	fma.rn.f32 	%f1155, %f1154, 0f3BBB989D, 0f3F000000;
	cvt.sat.f32.f32 	%f1156, %f1155;
	fma.rm.f32 	%f1157, %f1156, %f617, %f616;
	add.f32 	%f1158, %f1157, 0fCB40007F;
	neg.f32 	%f1159, %f1158;
	fma.rn.f32 	%f1160, %f1154, 0f3FB8AA3B, %f1159;
	fma.rn.f32 	%f1161, %f1154, 0f32A57060, %f1160;
	mov.b32 	%r433, %f1157;
	shl.b32 	%r434, %r433, 23;
	mov.b32 	%f1162, %r434;
	ex2.approx.ftz.f32 	%f1163, %f1161;
	mul.f32 	%f179, %f1163, %f1162;
	add.f32 	%f1164, %f1153, %f179;
	sub.f32 	%f1165, %f1141, %f1552;
	fma.rn.f32 	%f1166, %f1165, 0f3BBB989D, 0f3F000000;
	cvt.sat.f32.f32 	%f1167, %f1166;
	fma.rm.f32 	%f1168, %f1167, %f617, %f616;
	add.f32 	%f1169, %f1168, 0fCB40007F;
	neg.f32 	%f1170, %f1169;
	fma.rn.f32 	%f1171, %f1165, 0f3FB8AA3B, %f1170;
	fma.rn.f32 	%f1172, %f1165, 0f32A57060, %f1171;
	mov.b32 	%r435, %f1168;
	shl.b32 	%r436, %r435, 23;
	mov.b32 	%f1173, %r436;
	ex2.approx.ftz.f32 	%f1174, %f1172;
	mul.f32 	%f180, %f1174, %f1173;
	add.f32 	%f1175, %f1164, %f180;
	sub.f32 	%f1176, %f1142, %f1552;
	fma.rn.f32 	%f1177, %f1176, 0f3BBB989D, 0f3F000000;
	cvt.sat.f32.f32 	%f1178, %f1177;
	fma.rm.f32 	%f1179, %f1178, %f617, %f616;
	add.f32 	%f1180, %f1179, 0fCB40007F;
	neg.f32 	%f1181, %f1180;
	fma.rn.f32 	%f1182, %f1176, 0f3FB8AA3B, %f1181;
	fma.rn.f32 	%f1183, %f1176, 0f32A57060, %f1182;
	mov.b32 	%r437, %f1179;
	shl.b32 	%r438, %r437, 23;
	mov.b32 	%f1184, %r438;
	ex2.approx.ftz.f32 	%f1185, %f1183;
	mul.f32 	%f181, %f1185, %f1184;
	st.local.v4.f32 	[%rd5+176], {%f178, %f179, %f180, %f181};
	add.f32 	%f1186, %f1175, %f181;
	ld.local.v4.f32 	{%f1187, %f1188, %f1189, %f1190}, [%rd5+192];
	sub.f32 	%f1191, %f1187, %f1552;
	fma.rn.f32 	%f1192, %f1191, 0f3BBB989D, 0f3F000000;
	cvt.sat.f32.f32 	%f1193, %f1192;
	fma.rm.f32 	%f1194, %f1193, %f617, %f616;
	add.f32 	%f1195, %f1194, 0fCB40007F;
	neg.f32 	%f1196, %f1195;
	fma.rn.f32 	%f1197, %f1191, 0f3FB8AA3B, %f1196;
	fma.rn.f32 	%f1198, %f1191, 0f32A57060, %f1197;
	mov.b32 	%r439, %f1194;
	shl.b32 	%r440, %r439, 23;
	mov.b32 	%f1199, %r440;
	ex2.approx.ftz.f32 	%f1200, %f1198;
	mul.f32 	%f182, %f1200, %f1199;
	add.f32 	%f1201, %f1186, %f182;
	sub.f32 	%f1202, %f1188, %f1552;
	fma.rn.f32 	%f1203, %f1202, 0f3BBB989D, 0f3F000000;
	cvt.sat.f32.f32 	%f1204, %f1203;
	fma.rm.f32 	%f1205, %f1204, %f617, %f616;
	add.f32 	%f1206, %f1205, 0fCB40007F;
	neg.f32 	%f1207, %f1206;
	fma.rn.f32 	%f1208, %f1202, 0f3FB8AA3B, %f1207;
	fma.rn.f32 	%f1209, %f1202, 0f32A57060, %f1208;
	mov.b32 	%r441, %f1205;
	shl.b32 	%r442, %r441, 23;
	mov.b32 	%f1210, %r442;
	ex2.approx.ftz.f32 	%f1211, %f1209;
	mul.f32 	%f183, %f1211, %f1210;
	add.f32 	%f1212, %f1201, %f183;
	sub.f32 	%f1213, %f1189, %f1552;
	fma.rn.f32 	%f1214, %f1213, 0f3BBB989D, 0f3F000000;
	cvt.sat.f32.f32 	%f1215, %f1214;
	fma.rm.f32 	%f1216, %f1215, %f617, %f616;
	add.f32 	%f1217, %f1216, 0fCB40007F;
	neg.f32 	%f1218, %f1217;
	fma.rn.f32 	%f1219, %f1213, 0f3FB8AA3B, %f1218;
	fma.rn.f32 	%f1220, %f1213, 0f32A57060, %f1219;
	mov.b32 	%r443, %f1216;
	shl.b32 	%r444, %r443, 23;
	mov.b32 	%f1221, %r444;
	ex2.approx.ftz.f32 	%f1222, %f1220;
	mul.f32 	%f184, %f1222, %f1221;
	add.f32 	%f1223, %f1212, %f184;
	sub.f32 	%f1224, %f1190, %f1552;
	fma.rn.f32 	%f1225, %f1224, 0f3BBB989D, 0f3F000000;
	cvt.sat.f32.f32 	%f1226, %f1225;
	fma.rm.f32 	%f1227, %f1226, %f617, %f616;
	add.f32 	%f1228, %f1227, 0fCB40007F;
	neg.f32 	%f1229, %f1228;
	fma.rn.f32 	%f1230, %f1224, 0f3FB8AA3B, %f1229;
	fma.rn.f32 	%f1231, %f1224, 0f32A57060, %f1230;
	mov.b32 	%r445, %f1227;
	shl.b32 	%r446, %r445, 23;
	mov.b32 	%f1232, %r446;
	ex2.approx.ftz.f32 	%f1233, %f1231;
	mul.f32 	%f185, %f1233, %f1232;
	st.local.v4.f32 	[%rd5+192], {%f182, %f183, %f184, %f185};
	add.f32 	%f1234, %f1223, %f185;
	ld.local.v4.f32 	{%f1235, %f1236, %f1237, %f1238}, [%rd5+208];
	sub.f32 	%f1239, %f1235, %f1552;
	fma.rn.f32 	%f1240, %f1239, 0f3BBB989D, 0f3F000000;
	cvt.sat.f32.f32 	%f1241, %f1240;
	fma.rm.f32 	%f1242, %f1241, %f617, %f616;
	add.f32 	%f1243, %f1242, 0fCB40007F;
	neg.f32 	%f1244, %f1243;
	fma.rn.f32 	%f1245, %f1239, 0f3FB8AA3B, %f1244;
	fma.rn.f32 	%f1246, %f1239, 0f32A57060, %f1245;
	mov.b32 	%r447, %f1242;
	shl.b32 	%r448, %r447, 23;
	mov.b32 	%f1247, %r448;
	ex2.approx.ftz.f32 	%f1248, %f1246;
	mul.f32 	%f186, %f1248, %f1247;
	add.f32 	%f1249, %f1234, %f186;
	sub.f32 	%f1250, %f1236, %f1552;
	fma.rn.f32 	%f1251, %f1250, 0f3BBB989D, 0f3F000000;
	cvt.sat.f32.f32 	%f1252, %f1251;
	fma.rm.f32 	%f1253, %f1252, %f617, %f616;
	add.f32 	%f1254, %f1253, 0fCB40007F;
	neg.f32 	%f1255, %f1254;
	fma.rn.f32 	%f1256, %f1250, 0f3FB8AA3B, %f1255;
	fma.rn.f32 	%f1257, %f1250, 0f32A57060, %f1256;
	mov.b32 	%r449, %f1253;
	shl.b32 	%r450, %r449, 23;
	mov.b32 	%f1258, %r450;
	ex2.approx.ftz.f32 	%f1259, %f1257;
	mul.f32 	%f187, %f1259, %f1258;
	add.f32 	%f1260, %f1249, %f187;
	sub.f32 	%f1261, %f1237, %f1552;
	fma.rn.f32 	%f1262, %f1261, 0f3BBB989D, 0f3F000000;
	cvt.sat.f32.f32 	%f1263, %f1262;
	fma.rm.f32 	%f1264, %f1263, %f617, %f616;
	add.f32 	%f1265, %f1264, 0fCB40007F;
	neg.f32 	%f1266, %f1265;
	fma.rn.f32 	%f1267, %f1261, 0f3FB8AA3B, %f1266;
	fma.rn.f32 	%f1268, %f1261, 0f32A57060, %f1267;
	mov.b32 	%r451, %f1264;
	shl.b32 	%r452, %r451, 23;
	mov.b32 	%f1269, %r452;
	ex2.approx.ftz.f32 	%f1270, %f1268;
	mul.f32 	%f188, %f1270, %f1269;
	add.f32 	%f1271, %f1260, %f188;
	sub.f32 	%f1272, %f1238, %f1552;
	fma.rn.f32 	%f1273, %f1272, 0f3BBB989D, 0f3F000000;
	cvt.sat.f32.f32 	%f1274, %f1273;
	fma.rm.f32 	%f1275, %f1274, %f617, %f616;
	add.f32 	%f1276, %f1275, 0fCB40007F;
	neg.f32 	%f1277, %f1276;
	fma.rn.f32 	%f1278, %f1272, 0f3FB8AA3B, %f1277;
	fma.rn.f32 	%f1279, %f1272, 0f32A57060, %f1278;
	mov.b32 	%r453, %f1275;
	shl.b32 	%r454, %r453, 23;
	mov.b32 	%f1280, %r454;
	ex2.approx.ftz.f32 	%f1281, %f1279;
	mul.f32 	%f189, %f1281, %f1280;
	st.local.v4.f32 	[%rd5+208], {%f186, %f187, %f188, %f189};
	add.f32 	%f1282, %f1271, %f189;
	ld.local.v4.f32 	{%f1283, %f1284, %f1285, %f1286}, [%rd5+224];
	sub.f32 	%f1287, %f1283, %f1552;
	fma.rn.f32 	%f1288, %f1287, 0f3BBB989D, 0f3F000000;
	cvt.sat.f32.f32 	%f1289, %f1288;
	fma.rm.f32 	%f1290, %f1289, %f617, %f616;
	add.f32 	%f1291, %f1290, 0fCB40007F;
	neg.f32 	%f1292, %f1291;
	fma.rn.f32 	%f1293, %f1287, 0f3FB8AA3B, %f1292;
	fma.rn.f32 	%f1294, %f1287, 0f32A57060, %f1293;
	mov.b32 	%r455, %f1290;
	shl.b32 	%r456, %r455, 23;
	mov.b32 	%f1295, %r456;
	ex2.approx.ftz.f32 	%f1296, %f1294;
	mul.f32 	%f190, %f1296, %f1295;
	add.f32 	%f1297, %f1282, %f190;
	sub.f32 	%f1298, %f1284, %f1552;
	fma.rn.f32 	%f1299, %f1298, 0f3BBB989D, 0f3F000000;
	cvt.sat.f32.f32 	%f1300, %f1299;
	fma.rm.f32 	%f1301, %f1300, %f617, %f616;
	add.f32 	%f1302, %f1301, 0fCB40007F;
	neg.f32 	%f1303, %f1302;
	fma.rn.f32 	%f1304, %f1298, 0f3FB8AA3B, %f1303;
	fma.rn.f32 	%f1305, %f1298, 0f32A57060, %f1304;
	mov.b32 	%r457, %f1301;
	shl.b32 	%r458, %r457, 23;
	mov.b32 	%f1306, %r458;
	ex2.approx.ftz.f32 	%f1307, %f1305;
	mul.f32 	%f191, %f1307, %f1306;
	add.f32 	%f1308, %f1297, %f191;
	sub.f32 	%f1309, %f1285, %f1552;
	fma.rn.f32 	%f1310, %f1309, 0f3BBB989D, 0f3F000000;
	cvt.sat.f32.f32 	%f1311, %f1310;
	fma.rm.f32 	%f1312, %f1311, %f617, %f616;
	add.f32 	%f1313, %f1312, 0fCB40007F;
	neg.f32 	%f1314, %f1313;
	fma.rn.f32 	%f1315, %f1309, 0f3FB8AA3B, %f1314;
	fma.rn.f32 	%f1316, %f1309, 0f32A57060, %f1315;
	mov.b32 	%r459, %f1312;
	shl.b32 	%r460, %r459, 23;
	mov.b32 	%f1317, %r460;
	ex2.approx.ftz.f32 	%f1318, %f1316;
	mul.f32 	%f192, %f1318, %f1317;
	add.f32 	%f1319, %f1308, %f192;
	sub.f32 	%f1320, %f1286, %f1552;
	fma.rn.f32 	%f1321, %f1320, 0f3BBB989D, 0f3F000000;
	cvt.sat.f32.f32 	%f1322, %f1321;
	fma.rm.f32 	%f1323, %f1322, %f617, %f616;
	add.f32 	%f1324, %f1323, 0fCB40007F;
	neg.f32 	%f1325, %f1324;
	fma.rn.f32 	%f1326, %f1320, 0f3FB8AA3B, %f1325;
	fma.rn.f32 	%f1327, %f1320, 0f32A57060, %f1326;
	mov.b32 	%r461, %f1323;
	shl.b32 	%r462, %r461, 23;
	mov.b32 	%f1328, %r462;
	ex2.approx.ftz.f32 	%f1329, %f1327;
	mul.f32 	%f193, %f1329, %f1328;
	st.local.v4.f32 	[%rd5+224], {%f190, %f191, %f192, %f193};
	add.f32 	%f1330, %f1319, %f193;
	ld.local.v4.f32 	{%f1331, %f1332, %f1333, %f1334}, [%rd5+240];
	sub.f32 	%f1335, %f1331, %f1552;
	fma.rn.f32 	%f1336, %f1335, 0f3BBB989D, 0f3F000000;
	cvt.sat.f32.f32 	%f1337, %f1336;
	fma.rm.f32 	%f1338, %f1337, %f617, %f616;
	add.f32 	%f1339, %f1338, 0fCB40007F;
	neg.f32 	%f1340, %f1339;
	fma.rn.f32 	%f1341, %f1335, 0f3FB8AA3B, %f1340;
	fma.rn.f32 	%f1342, %f1335, 0f32A57060, %f1341;
	mov.b32 	%r463, %f1338;
	shl.b32 	%r464, %r463, 23;
	mov.b32 	%f1343, %r464;
	ex2.approx.ftz.f32 	%f1344, %f1342;
	mul.f32 	%f194, %f1344, %f1343;
	add.f32 	%f1345, %f1330, %f194;
	sub.f32 	%f1346, %f1332, %f1552;
	fma.rn.f32 	%f1347, %f1346, 0f3BBB989D, 0f3F000000;
	cvt.sat.f32.f32 	%f1348, %f1347;
	fma.rm.f32 	%f1349, %f1348, %f617, %f616;
	add.f32 	%f1350, %f1349, 0fCB40007F;
	neg.f32 	%f1351, %f1350;
	fma.rn.f32 	%f1352, %f1346, 0f3FB8AA3B, %f1351;
	fma.rn.f32 	%f1353, %f1346, 0f32A57060, %f1352;
	mov.b32 	%r465, %f1349;
	shl.b32 	%r466, %r465, 23;
	mov.b32 	%f1354, %r466;
	ex2.approx.ftz.f32 	%f1355, %f1353;
	mul.f32 	%f195, %f1355, %f1354;
	add.f32 	%f1356, %f1345, %f195;
	sub.f32 	%f1357, %f1333, %f1552;
	fma.rn.f32 	%f1358, %f1357, 0f3BBB989D, 0f3F000000;
	cvt.sat.f32.f32 	%f1359, %f1358;
	fma.rm.f32 	%f1360, %f1359, %f617, %f616;
	add.f32 	%f1361, %f1360, 0fCB40007F;
	neg.f32 	%f1362, %f1361;
	fma.rn.f32 	%f1363, %f1357, 0f3FB8AA3B, %f1362;
	fma.rn.f32 	%f1364, %f1357, 0f32A57060, %f1363;
	mov.b32 	%r467, %f1360;
	shl.b32 	%r468, %r467, 23;
	mov.b32 	%f1365, %r468;
	ex2.approx.ftz.f32 	%f1366, %f1364;
	mul.f32 	%f196, %f1366, %f1365;
	add.f32 	%f1367, %f1356, %f196;
	sub.f32 	%f1368, %f1334, %f1552;
	fma.rn.f32 	%f1369, %f1368, 0f3BBB989D, 0f3F000000;
	cvt.sat.f32.f32 	%f1370, %f1369;
	fma.rm.f32 	%f1371, %f1370, %f617, %f616;
	add.f32 	%f1372, %f1371, 0fCB40007F;
	neg.f32 	%f1373, %f1372;
	fma.rn.f32 	%f1374, %f1368, 0f3FB8AA3B, %f1373;
	fma.rn.f32 	%f1375, %f1368, 0f32A57060, %f1374;
	mov.b32 	%r469, %f1371;
	shl.b32 	%r470, %r469, 23;
	mov.b32 	%f1376, %r470;
	ex2.approx.ftz.f32 	%f1377, %f1375;
	mul.f32 	%f197, %f1377, %f1376;
	st.local.v4.f32 	[%rd5+240], {%f194, %f195, %f196, %f197};
	add.f32 	%f1378, %f1367, %f197;
	shl.b32 	%r471, %r547, 3;
	mov.u32 	%r472, _ZZ16attention_phase1PK6__halfS1_S1_PS_iiiifbE14softmax_states;
	add.s32 	%r473, %r472, %r471;
	ld.shared.f32 	%f1379, [%r473];
	max.f32 	%f1380, %f1379, %f1552;
	sub.f32 	%f1381, %f1379, %f1380;
	fma.rn.f32 	%f1382, %f1381, 0f3BBB989D, 0f3F000000;
	cvt.sat.f32.f32 	%f1383, %f1382;
	fma.rm.f32 	%f1384, %f1383, %f617, %f616;
	add.f32 	%f1385, %f1384, 0fCB40007F;
	neg.f32 	%f1386, %f1385;
	fma.rn.f32 	%f1387, %f1381, 0f3FB8AA3B, %f1386;
	fma.rn.f32 	%f1388, %f1381, 0f32A57060, %f1387;
	mov.b32 	%r474, %f1384;
	shl.b32 	%r475, %r474, 23;
	mov.b32 	%f1389, %r475;
	ex2.approx.ftz.f32 	%f1390, %f1388;
	mul.f32 	%f198, %f1390, %f1389;
	sub.f32 	%f1391, %f1552, %f1380;
	fma.rn.f32 	%f1392, %f1391, 0f3BBB989D, 0f3F000000;
	cvt.sat.f32.f32 	%f1393, %f1392;
	fma.rm.f32 	%f1394, %f1393, %f617, %f616;
	add.f32 	%f1395, %f1394, 0fCB40007F;
	neg.f32 	%f1396, %f1395;
	fma.rn.f32 	%f1397, %f1391, 0f3FB8AA3B, %f1396;
	fma.rn.f32 	%f1398, %f1391, 0f32A57060, %f1397;
	mov.b32 	%r476, %f1394;
	shl.b32 	%r477, %r476, 23;
	mov.b32 	%f1399, %r477;
	ex2.approx.ftz.f32 	%f1400, %f1398;
	mul.f32 	%f199, %f1400, %f1399;
	st.shared.f32 	[%r473], %f1380;
	ld.shared.f32 	%f1401, [%r473+4];
	mul.f32 	%f1402, %f1378, %f199;
	fma.rn.f32 	%f1403, %f1401, %f198, %f1402;
	st.shared.f32 	[%r473+4], %f1403;
	mov.b32 	%r550, 0;
$L__BB0_111:
	shl.b32 	%r478, %r550, 1;
	add.s32 	%r480, %r249, %r478;
	ld.shared.u16 	%rs339, [%r480];
	// begin inline asm
	{  cvt.f32.f16 %f1404, %rs339;}

	// end inline asm
	fma.rn.f32 	%f1468, %f1404, %f134, 0f00000000;
	ld.shared.u16 	%rs340, [%r480+128];
	// begin inline asm
	{  cvt.f32.f16 %f1405, %rs340;}

	// end inline asm
	fma.rn.f32 	%f1469, %f1405, %f135, %f1468;
	ld.shared.u16 	%rs341, [%r480+256];
	// begin inline asm
	{  cvt.f32.f16 %f1406, %rs341;}

	// end inline asm
	fma.rn.f32 	%f1470, %f1406, %f136, %f1469;
	ld.shared.u16 	%rs342, [%r480+384];
	// begin inline asm
	{  cvt.f32.f16 %f1407, %rs342;}

	// end inline asm
	fma.rn.f32 	%f1471, %f1407, %f137, %f1470;
	ld.shared.u16 	%rs343, [%r480+512];
	// begin inline asm
	{  cvt.f32.f16 %f1408, %rs343;}

	// end inline asm
	fma.rn.f32 	%f1472, %f1408, %f138, %f1471;
	ld.shared.u16 	%rs344, [%r480+640];
	// begin inline asm
	{  cvt.f32.f16 %f1409, %rs344;}

	// end inline asm
	fma.rn.f32 	%f1473, %f1409, %f139, %f1472;
	ld.shared.u16 	%rs345, [%r480+768];
	// begin inline asm
	{  cvt.f32.f16 %f1410, %rs345;}

	// end inline asm
	fma.rn.f32 	%f1474, %f1410, %f140, %f1473;
	ld.shared.u16 	%rs346, [%r480+896];
	// begin inline asm
	{  cvt.f32.f16 %f1411, %rs346;}

	// end inline asm
	fma.rn.f32 	%f1475, %f1411, %f141, %f1474;
	ld.shared.u16 	%rs347, [%r480+1024];
	// begin inline asm
	{  cvt.f32.f16 %f1412, %rs347;}

	// end inline asm
	fma.rn.f32 	%f1476, %f1412, %f142, %f1475;
	ld.shared.u16 	%rs348, [%r480+1152];
	// begin inline asm
	{  cvt.f32.f16 %f1413, %rs348;}

	// end inline asm
	fma.rn.f32 	%f1477, %f1413, %f143, %f1476;
	ld.shared.u16 	%rs349, [%r480+1280];
	// begin inline asm
	{  cvt.f32.f16 %f1414, %rs349;}

	// end inline asm
	fma.rn.f32 	%f1478, %f1414, %f144, %f1477;
	ld.shared.u16 	%rs350, [%r480+1408];
	// begin inline asm
	{  cvt.f32.f16 %f1415, %rs350;}

	// end inline asm
	fma.rn.f32 	%f1479, %f1415, %f145, %f1478;
	ld.shared.u16 	%rs351, [%r480+1536];
	// begin inline asm
	{  cvt.f32.f16 %f1416, %rs351;}

	// end inline asm
	fma.rn.f32 	%f1480, %f1416, %f146, %f1479;
	ld.shared.u16 	%rs352, [%r480+1664];
	// begin inline asm
	{  cvt.f32.f16 %f1417, %rs352;}

	// end inline asm
	fma.rn.f32 	%f1481, %f1417, %f147, %f1480;
	ld.shared.u16 	%rs353, [%r480+1792];
	// begin inline asm
	{  cvt.f32.f16 %f1418, %rs353;}

	// end inline asm
	fma.rn.f32 	%f1482, %f1418, %f148, %f1481;
	ld.shared.u16 	%rs354, [%r480+1920];
	// begin inline asm
	{  cvt.f32.f16 %f1419, %rs354;}

	// end inline asm
	fma.rn.f32 	%f1483, %f1419, %f149, %f1482;
	ld.shared.u16 	%rs355, [%r480+2048];
	// begin inline asm
	{  cvt.f32.f16 %f1420, %rs355;}

	// end inline asm
	fma.rn.f32 	%f1484, %f1420, %f150, %f1483;
	ld.shared.u16 	%rs356, [%r480+2176];
	// begin inline asm
	{  cvt.f32.f16 %f1421, %rs356;}

	// end inline asm
	fma.rn.f32 	%f1485, %f1421, %f151, %f1484;
	ld.shared.u16 	%rs357, [%r480+2304];
	// begin inline asm
	{  cvt.f32.f16 %f1422, %rs357;}

	// end inline asm
	fma.rn.f32 	%f1486, %f1422, %f152, %f1485;
	ld.shared.u16 	%rs358, [%r480+2432];
	// begin inline asm
	{  cvt.f32.f16 %f1423, %rs358;}

	// end inline asm
	fma.rn.f32 	%f1487, %f1423, %f153, %f1486;
	ld.shared.u16 	%rs359, [%r480+2560];
	// begin inline asm
	{  cvt.f32.f16 %f1424, %rs359;}

	// end inline asm
	fma.rn.f32 	%f1488, %f1424, %f154, %f1487;
	ld.shared.u16 	%rs360, [%r480+2688];
	// begin inline asm
	{  cvt.f32.f16 %f1425, %rs360;}

	// end inline asm
	fma.rn.f32 	%f1489, %f1425, %f155, %f1488;
	ld.shared.u16 	%rs361, [%r480+2816];
	// begin inline asm
	{  cvt.f32.f16 %f1426, %rs361;}

	// end inline asm
	fma.rn.f32 	%f1490, %f1426, %f156, %f1489;
	ld.shared.u16 	%rs362, [%r480+2944];
	// begin inline asm
	{  cvt.f32.f16 %f1427, %rs362;}

	// end inline asm
	fma.rn.f32 	%f1491, %f1427, %f157, %f1490;
	ld.shared.u16 	%rs363, [%r480+3072];
	// begin inline asm
	{  cvt.f32.f16 %f1428, %rs363;}

	// end inline asm
	fma.rn.f32 	%f1492, %f1428, %f158, %f1491;
	ld.shared.u16 	%rs364, [%r480+3200];
	// begin inline asm
	{  cvt.f32.f16 %f1429, %rs364;}

	// end inline asm
	fma.rn.f32 	%f1493, %f1429, %f159, %f1492;
	ld.shared.u16 	%rs365, [%r480+3328];
	// begin inline asm
	{  cvt.f32.f16 %f1430, %rs365;}

	// end inline asm
	fma.rn.f32 	%f1494, %f1430, %f160, %f1493;
	ld.shared.u16 	%rs366, [%r480+3456];
	// begin inline asm
	{  cvt.f32.f16 %f1431, %rs366;}

	// end inline asm
	fma.rn.f32 	%f1495, %f1431, %f161, %f1494;
	ld.shared.u16 	%rs367, [%r480+3584];
	// begin inline asm
	{  cvt.f32.f16 %f1432, %rs367;}

	// end inline asm
	fma.rn.f32 	%f1496, %f1432, %f162, %f1495;
	ld.shared.u16 	%rs368, [%r480+3712];
	// begin inline asm
	{  cvt.f32.f16 %f1433, %rs368;}

	// end inline asm
	fma.rn.f32 	%f1497, %f1433, %f163, %f1496;
	ld.shared.u16 	%rs369, [%r480+3840];
	// begin inline asm
	{  cvt.f32.f16 %f1434, %rs369;}

	// end inline asm
	fma.rn.f32 	%f1498, %f1434, %f164, %f1497;
	ld.shared.u16 	%rs370, [%r480+3968];
	// begin inline asm
	{  cvt.f32.f16 %f1435, %rs370;}

	// end inline asm
	fma.rn.f32 	%f1499, %f1435, %f165, %f1498;
	ld.shared.u16 	%rs371, [%r480+4096];
	// begin inline asm
	{  cvt.f32.f16 %f1436, %rs371;}

	// end inline asm
	fma.rn.f32 	%f1500, %f1436, %f166, %f1499;
	ld.shared.u16 	%rs372, [%r480+4224];
	// begin inline asm
	{  cvt.f32.f16 %f1437, %rs372;}

	// end inline asm
	fma.rn.f32 	%f1501, %f1437, %f167, %f1500;
	ld.shared.u16 	%rs373, [%r480+4352];
	// begin inline asm
	{  cvt.f32.f16 %f1438, %rs373;}

	// end inline asm
	fma.rn.f32 	%f1502, %f1438, %f168, %f1501;
	ld.shared.u16 	%rs374, [%r480+4480];
	// begin inline asm
	{  cvt.f32.f16 %f1439, %rs374;}

	// end inline asm
	fma.rn.f32 	%f1503, %f1439, %f169, %f1502;
	ld.shared.u16 	%rs375, [%r480+4608];
	// begin inline asm
	{  cvt.f32.f16 %f1440, %rs375;}

	// end inline asm
	fma.rn.f32 	%f1504, %f1440, %f170, %f1503;
	ld.shared.u16 	%rs376, [%r480+4736];
	// begin inline asm
	{  cvt.f32.f16 %f1441, %rs376;}

	// end inline asm
	fma.rn.f32 	%f1505, %f1441, %f171, %f1504;
	ld.shared.u16 	%rs377, [%r480+4864];
	// begin inline asm
	{  cvt.f32.f16 %f1442, %rs377;}

	// end inline asm
	fma.rn.f32 	%f1506, %f1442, %f172, %f1505;
	ld.shared.u16 	%rs378, [%r480+4992];
	// begin inline asm
	{  cvt.f32.f16 %f1443, %rs378;}

	// end inline asm
	fma.rn.f32 	%f1507, %f1443, %f173, %f1506;
	ld.shared.u16 	%rs379, [%r480+5120];
	// begin inline asm
	{  cvt.f32.f16 %f1444, %rs379;}

	// end inline asm
	fma.rn.f32 	%f1508, %f1444, %f174, %f1507;
	ld.shared.u16 	%rs380, [%r480+5248];
	// begin inline asm
	{  cvt.f32.f16 %f1445, %rs380;}

	// end inline asm
	fma.rn.f32 	%f1509, %f1445, %f175, %f1508;
	ld.shared.u16 	%rs381, [%r480+5376];
	// begin inline asm
	{  cvt.f32.f16 %f1446, %rs381;}

	// end inline asm
	fma.rn.f32 	%f1510, %f1446, %f176, %f1509;
	ld.shared.u16 	%rs382, [%r480+5504];
	// begin inline asm
	{  cvt.f32.f16 %f1447, %rs382;}

	// end inline asm
	fma.rn.f32 	%f1511, %f1447, %f177, %f1510;
	ld.shared.u16 	%rs383, [%r480+5632];
	// begin inline asm
	{  cvt.f32.f16 %f1448, %rs383;}

	// end inline asm
	fma.rn.f32 	%f1512, %f1448, %f178, %f1511;
	ld.shared.u16 	%rs384, [%r480+5760];
	// begin inline asm
	{  cvt.f32.f16 %f1449, %rs384;}

	// end inline asm
	fma.rn.f32 	%f1513, %f1449, %f179, %f1512;
	ld.shared.u16 	%rs385, [%r480+5888];
	// begin inline asm
	{  cvt.f32.f16 %f1450, %rs385;}

	// end inline asm
	fma.rn.f32 	%f1514, %f1450, %f180, %f1513;
	ld.shared.u16 	%rs386, [%r480+6016];
	// begin inline asm
	{  cvt.f32.f16 %f1451, %rs386;}

	// end inline asm
	fma.rn.f32 	%f1515, %f1451, %f181, %f1514;
	ld.shared.u16 	%rs387, [%r480+6144];
	// begin inline asm
	{  cvt.f32.f16 %f1452, %rs387;}

	// end inline asm
	fma.rn.f32 	%f1516, %f1452, %f182, %f1515;
	ld.shared.u16 	%rs388, [%r480+6272];
	// begin inline asm
	{  cvt.f32.f16 %f1453, %rs388;}

	// end inline asm
	fma.rn.f32 	%f1517, %f1453, %f183, %f1516;
	ld.shared.u16 	%rs389, [%r480+6400];
	// begin inline asm
	{  cvt.f32.f16 %f1454, %rs389;}

	// end inline asm
	fma.rn.f32 	%f1518, %f1454, %f184, %f1517;
	ld.shared.u16 	%rs390, [%r480+6528];
	// begin inline asm
	{  cvt.f32.f16 %f1455, %rs390;}

	// end inline asm
	fma.rn.f32 	%f1519, %f1455, %f185, %f1518;
	ld.shared.u16 	%rs391, [%r480+6656];
	// begin inline asm
	{  cvt.f32.f16 %f1456, %rs391;}

	// end inline asm
	fma.rn.f32 	%f1520, %f1456, %f186, %f1519;
	ld.shared.u16 	%rs392, [%r480+6784];
	// begin inline asm
	{  cvt.f32.f16 %f1457, %rs392;}

	// end inline asm
	fma.rn.f32 	%f1521, %f1457, %f187, %f1520;
	ld.shared.u16 	%rs393, [%r480+6912];
	// begin inline asm
	{  cvt.f32.f16 %f1458, %rs393;}

	// end inline asm
	fma.rn.f32 	%f1522, %f1458, %f188, %f1521;
	ld.shared.u16 	%rs394, [%r480+7040];
	// begin inline asm
	{  cvt.f32.f16 %f1459, %rs394;}

	// end inline asm
	fma.rn.f32 	%f1523, %f1459, %f189, %f1522;
	ld.shared.u16 	%rs395, [%r480+7168];
	// begin inline asm
	{  cvt.f32.f16 %f1460, %rs395;}

	// end inline asm
	fma.rn.f32 	%f1524, %f1460, %f190, %f1523;
	ld.shared.u16 	%rs396, [%r480+7296];
	// begin inline asm
	{  cvt.f32.f16 %f1461, %rs396;}

	// end inline asm
	fma.rn.f32 	%f1525, %f1461, %f191, %f1524;
	ld.shared.u16 	%rs397, [%r480+7424];
	// begin inline asm
	{  cvt.f32.f16 %f1462, %rs397;}

	// end inline asm
	fma.rn.f32 	%f1526, %f1462, %f192, %f1525;
	ld.shared.u16 	%rs398, [%r480+7552];
	// begin inline asm
	{  cvt.f32.f16 %f1463, %rs398;}

	// end inline asm
	fma.rn.f32 	%f1527, %f1463, %f193, %f1526;
	ld.shared.u16 	%rs399, [%r480+7680];
	// begin inline asm
	{  cvt.f32.f16 %f1464, %rs399;}

	// end inline asm
	fma.rn.f32 	%f1528, %f1464, %f194, %f1527;
	ld.shared.u16 	%rs400, [%r480+7808];
	// begin inline asm
	{  cvt.f32.f16 %f1465, %rs400;}

	// end inline asm
	fma.rn.f32 	%f1529, %f1465, %f195, %f1528;
	ld.shared.u16 	%rs401, [%r480+7936];
	// begin inline asm
	{  cvt.f32.f16 %f1466, %rs401;}

	// end inline asm
	fma.rn.f32 	%f1530, %f1466, %f196, %f1529;
	ld.shared.u16 	%rs402, [%r480+8064];
	// begin inline asm
	{  cvt.f32.f16 %f1467, %rs402;}

	// end inline asm
	fma.rn.f32 	%f1531, %f1467, %f197, %f1530;
	add.s32 	%r481, %r140, %r550;
	shl.b32 	%r482, %r481, 2;
	add.s32 	%r484, %r183, %r482;
	ld.shared.f32 	%f1532, [%r484];
	mul.f32 	%f1533, %f198, %f1532;
	fma.rn.f32 	%f1534, %f199, %f1531, %f1533;
	st.shared.f32 	[%r484], %f1534;
	add.s32 	%r550, %r550, 1;
	setp.ne.s32 	%p84, %r550, 64;
	@%p84 bra 	$L__BB0_111;
	add.s32 	%r547, %r547, %r2;
	setp.lt.u32 	%p85, %r547, 64;
	@%p85 bra 	$L__BB0_105;
$L__BB0_113:
	bar.sync 	0;
	add.s32 	%r536, %r536, 1;
	setp.eq.s32 	%p86, %r536, %r60;
	@%p86 bra 	$L__BB0_50;
	bra.uni 	$L__BB0_34;

}


// ===== COMPILED SASS (sm_100) =====

	.target	sm_100

	.elftype	@"ET_EXEC"


//--------------------- .note.nv.tkinfo           --------------------------
	.section	.note.nv.tkinfo,"",@"SHT_NOTE"
	.sectionflags	@"SHF_NOTE_NV_TKINFO"
	.tkinfo
        /*0018*/ 	.word	0x00000002
        /*0030*/ 	.string	""
        /*0030*/ 	.string	"ptxas"
        /*0030*/ 	.string	"Cuda compilation tools, release 13.0, V13.0.88"
        /*0030*/ 	.string	"Build cuda_13.0.r13.0/compiler.36424714_0"
        /*0030*/ 	.string	"-arch sm_100 -m 64 "



//--------------------- .note.nv.cuinfo           --------------------------
	.section	.note.nv.cuinfo,"",@"SHT_NOTE"
	.sectionflags	@"SHF_NOTE_NV_CUINFO"
        /*0018*/ 	.short	0x0002
        /*001a*/ 	.short	0x0064
        /*001c*/ 	.short	0x0082
	.zero		2


//--------------------- .nv.info                  --------------------------
	.section	.nv.info,"",@"SHT_CUDA_INFO"
	.align	4


	//----- nvinfo : EIATTR_REGCOUNT
	.align		4
        /*0000*/ 	.byte	0x04, 0x2f
        /*0002*/ 	.short	(.L_1 - .L_0)
	.align		4
.L_0:
        /*0004*/ 	.word	index@(_Z16attention_phase1PK6__halfS1_S1_PS_iiiifb)
        /*0008*/ 	.word	0x00000080


	//----- nvinfo : EIATTR_FRAME_SIZE
	.align		4
.L_1:
        /*000c*/ 	.byte	0x04, 0x11
        /*000e*/ 	.short	(.L_3 - .L_2)
	.align		4
.L_2:
        /*0010*/ 	.word	index@($__internal_1_$__cuda_sm3x_div_rn_noftz_f32_slowpath)
        /*0014*/ 	.word	0x00000140


	//----- nvinfo : EIATTR_FRAME_SIZE
	.align		4
.L_3:
        /*0018*/ 	.byte	0x04, 0x11
        /*001a*/ 	.short	(.L_5 - .L_4)
	.align		4
.L_4:
        /*001c*/ 	.word	index@($__internal_0_$__cuda_sm20_div_u16)
        /*0020*/ 	.word	0x00000140


	//----- nvinfo : EIATTR_FRAME_SIZE
	.align		4
.L_5:
        /*0024*/ 	.byte	0x04, 0x11
        /*0026*/ 	.short	(.L_7 - .L_6)
	.align		4
.L_6:
        /*0028*/ 	.word	index@(_Z16attention_phase1PK6__halfS1_S1_PS_iiiifb)
        /*002c*/ 	.word	0x00000140


	//----- nvinfo : EIATTR_MIN_STACK_SIZE
	.align		4
.L_7:
        /*0030*/ 	.byte	0x04, 0x12
        /*0032*/ 	.short	(.L_9 - .L_8)
	.align		4
.L_8:
        /*0034*/ 	.word	index@(_Z16attention_phase1PK6__halfS1_S1_PS_iiiifb)
        /*0038*/ 	.word	0x00000140
.L_9:


//--------------------- .nv.compat                --------------------------
	.section	.nv.compat,"",@"SHT_CUDA_COMPAT_INFO"
	.align	4
        /*0000*/ 	.byte	0x02, 0x09, 0x00, 0x00, 0x02, 0x02, 0x01, 0x00, 0x02, 0x05, 0x05, 0x00, 0x03, 0x07, 0x01, 0x01
        /*0010*/ 	.byte	0x02, 0x03, 0x00, 0x00, 0x02, 0x06, 0x01, 0x00, 0x04, 0x0b, 0x08, 0x00, 0x01, 0x00, 0x00, 0x00
        /*0020*/ 	.byte	0x00, 0x00, 0x00, 0x00


//--------------------- .nv.info._Z16attention_phase1PK6__halfS1_S1_PS_iiiifb --------------------------
	.section	.nv.info._Z16attention_phase1PK6__halfS1_S1_PS_iiiifb,"",@"SHT_CUDA_INFO"
	.sectionflags	@""
	.align	4


	//----- nvinfo : EIATTR_CUDA_API_VERSION
	.align		4
        /*0000*/ 	.byte	0x04, 0x37
        /*0002*/ 	.short	(.L_11 - .L_10)
.L_10:
        /*0004*/ 	.word	0x00000082


	//----- nvinfo : EIATTR_KPARAM_INFO
	.align		4
.L_11:
        /*0008*/ 	.byte	0x04, 0x17
        /*000a*/ 	.short	(.L_13 - .L_12)
.L_12:
        /*000c*/ 	.word	0x00000000
        /*0010*/ 	.short	0x0009
        /*0012*/ 	.short	0x0034
        /*0014*/ 	.byte	0x00, 0xf0, 0x05, 0x00


	//----- nvinfo : EIATTR_KPARAM_INFO
	.align		4
.L_13:
        /*0018*/ 	.byte	0x04, 0x17
        /*001a*/ 	.short	(.L_15 - .L_14)
.L_14:
        /*001c*/ 	.word	0x00000000
        /*0020*/ 	.short	0x0008
        /*0022*/ 	.short	0x0030
        /*0024*/ 	.byte	0x00, 0xf0, 0x11, 0x00


	//----- nvinfo : EIATTR_KPARAM_INFO
	.align		4
.L_15:
        /*0028*/ 	.byte	0x04, 0x17
        /*002a*/ 	.short	(.L_17 - .L_16)
.L_16:
        /*002c*/ 	.word	0x00000000
        /*0030*/ 	.short	0x0007
        /*0032*/ 	.short	0x002c
        /*0034*/ 	.byte	0x00, 0xf0, 0x11, 0x00


	//----- nvinfo : EIATTR_KPARAM_INFO
	.align		4
.L_17:
        /*0038*/ 	.byte	0x04, 0x17
        /*003a*/ 	.short	(.L_19 - .L_18)
.L_18:
        /*003c*/ 	.word	0x00000000
        /*0040*/ 	.short	0x0006
        /*0042*/ 	.short	0x0028
        /*0044*/ 	.byte	0x00, 0xf0, 0x11, 0x00


	//----- nvinfo : EIATTR_KPARAM_INFO
	.align		4
.L_19:
        /*0048*/ 	.byte	0x04, 0x17
        /*004a*/ 	.short	(.L_21 - .L_20)
.L_20:
        /*004c*/ 	.word	0x00000000
        /*0050*/ 	.short	0x0005
        /*0052*/ 	.short	0x0024
        /*0054*/ 	.byte	0x00, 0xf0, 0x11, 0x00


	//----- nvinfo : EIATTR_KPARAM_INFO
	.align		4
.L_21:
        /*0058*/ 	.byte	0x04, 0x17
        /*005a*/ 	.short	(.L_23 - .L_22)
.L_22:
        /*005c*/ 	.word	0x00000000
        /*0060*/ 	.short	0x0004
        /*0062*/ 	.short	0x0020
        /*0064*/ 	.byte	0x00, 0xf0, 0x11, 0x00


	//----- nvinfo : EIATTR_KPARAM_INFO
	.align		4
.L_23:
        /*0068*/ 	.byte	0x04, 0x17
        /*006a*/ 	.short	(.L_25 - .L_24)
.L_24:
        /*006c*/ 	.word	0x00000000
        /*0070*/ 	.short	0x0003
        /*0072*/ 	.short	0x0018
        /*0074*/ 	.byte	0x00, 0xf5, 0x21, 0x00


	//----- nvinfo : EIATTR_KPARAM_INFO
	.align		4
.L_25:
        /*0078*/ 	.byte	0x04, 0x17
        /*007a*/ 	.short	(.L_27 - .L_26)
.L_26:
        /*007c*/ 	.word	0x00000000
        /*0080*/ 	.short	0x0002
        /*0082*/ 	.short	0x0010
        /*0084*/ 	.byte	0x00, 0xf5, 0x21, 0x00


	//----- nvinfo : EIATTR_KPARAM_INFO
	.align		4
.L_27:
        /*0088*/ 	.byte	0x04, 0x17
        /*008a*/ 	.short	(.L_29 - .L_28)
.L_28:
        /*008c*/ 	.word	0x00000000
        /*0090*/ 	.short	0x0001
        /*0092*/ 	.short	0x0008
        /*0094*/ 	.byte	0x00, 0xf5, 0x21, 0x00


	//----- nvinfo : EIATTR_KPARAM_INFO
	.align		4
.L_29:
        /*0098*/ 	.byte	0x04, 0x17
        /*009a*/ 	.short	(.L_31 - .L_30)
.L_30:
        /*009c*/ 	.word	0x00000000
        /*00a0*/ 	.short	0x0000
        /*00a2*/ 	.short	0x0000
        /*00a4*/ 	.byte	0x00, 0xf5, 0x21, 0x00


	//----- nvinfo : EIATTR_SPARSE_MMA_MASK
	.align		4
.L_31:
        /*00a8*/ 	.byte	0x03, 0x50
        /*00aa*/ 	.short	0x0000


	//----- nvinfo : EIATTR_MAXREG_COUNT
	.align		4
        /*00ac*/ 	.byte	0x03, 0x1b
        /*00ae*/ 	.short	0x0080


	//----- nvinfo : EIATTR_NUM_BARRIERS
	.align		4
        /*00b0*/ 	.byte	0x02, 0x4c
        /*00b2*/ 	.byte	0x01
	.zero		1


	//----- nvinfo : EIATTR_ANNOTATIONS
	.align		4
        /*00b4*/ 	.byte	0x04, 0x55
        /*00b6*/ 	.short	(.L_33 - .L_32)


	//   ....[0]....
.L_32:
        /*00b8*/ 	.word	0x00000001
        /*00bc*/ 	.byte	0xa0, 0x0d, 0x00, 0x00, 0x01, 0x00, 0x00, 0x00, 0xe0, 0x0d, 0x00, 0x00, 0x01, 0x00, 0x00, 0x00
        /* <DEDUP_REMOVED lines=14> */
        /*01ac*/ 	.byte	0x30, 0x1c, 0x00, 0x00, 0x01, 0x00, 0x00, 0x00, 0x40, 0x1c, 0x00, 0x00


	//----- nvinfo : EIATTR_MERCURY_ISA_VERSION
	.align		4
.L_33:
        /*01b8*/ 	.byte	0x03, 0x5f
        /*01ba*/ 	.short	0x0101


	//----- nvinfo : EIATTR_VRC_CTA_INIT_COUNT
	.align		4
        /*01bc*/ 	.byte	0x02, 0x4a
	.zero		1
	.zero		1


	//----- nvinfo : EIATTR_EXIT_INSTR_OFFSETS
	.align		4
        /*01c0*/ 	.byte	0x04, 0x1c
        /*01c2*/ 	.short	(.L_35 - .L_34)


	//   ....[0]....
.L_34:
        /*01c4*/ 	.word	0x000096c0


	//----- nvinfo : EIATTR_MAX_THREADS
	.align		4
.L_35:
        /*01c8*/ 	.byte	0x04, 0x05
        /*01ca*/ 	.short	(.L_37 - .L_36)
.L_36:
        /*01cc*/ 	.word	0x00000100
        /*01d0*/ 	.word	0x00000001
        /*01d4*/ 	.word	0x00000001


	//----- nvinfo : EIATTR_CRS_STACK_SIZE
	.align		4
.L_37:
        /*01d8*/ 	.byte	0x04, 0x1e
        /*01da*/ 	.short	(.L_39 - .L_38)
.L_38:
        /*01dc*/ 	.word	0x00000000


	//----- nvinfo : EIATTR_CBANK_PARAM_SIZE
	.align		4
.L_39:
        /*01e0*/ 	.byte	0x03, 0x19
        /*01e2*/ 	.short	0x0035


	//----- nvinfo : EIATTR_PARAM_CBANK
	.align		4
        /*01e4*/ 	.byte	0x04, 0x0a
        /*01e6*/ 	.short	(.L_41 - .L_40)
	.align		4
.L_40:
        /*01e8*/ 	.word	index@(.nv.constant0._Z16attention_phase1PK6__halfS1_S1_PS_iiiifb)
        /*01ec*/ 	.short	0x0380
        /*01ee*/ 	.short	0x0035


	//----- nvinfo : EIATTR_SW_WAR
	.align		4
.L_41:
        /*01f0*/ 	.byte	0x04, 0x36
        /*01f2*/ 	.short	(.L_43 - .L_42)
.L_42:
        /*01f4*/ 	.word	0x00000008
.L_43:


//--------------------- .nv.callgraph             --------------------------
	.section	.nv.callgraph,"",@"SHT_CUDA_CALLGRAPH"
	.align	4
	.sectionentsize	8
	.align		4
        /*0000*/ 	.word	0x00000000
	.align		4
        /*0004*/ 	.word	0xffffffff
	.align		4
        /*0008*/ 	.word	0x00000000
	.align		4
        /*000c*/ 	.word	0xfffffffe
	.align		4
        /*0010*/ 	.word	0x00000000
	.align		4
        /*0014*/ 	.word	0xfffffffd
	.align		4
        /*0018*/ 	.word	0x00000000
	.align		4
        /*001c*/ 	.word	0xfffffffc


//--------------------- .text._Z16attention_phase1PK6__halfS1_S1_PS_iiiifb --------------------------
	.section	.text._Z16attention_phase1PK6__halfS1_S1_PS_iiiifb,"ax",@progbits
	.align	128
        .global         _Z16attention_phase1PK6__halfS1_S1_PS_iiiifb
        .type           _Z16attention_phase1PK6__halfS1_S1_PS_iiiifb,@function
        .size           _Z16attention_phase1PK6__halfS1_S1_PS_iiiifb,(.L_x_83 - _Z16attention_phase1PK6__halfS1_S1_PS_iiiifb)
        .other          _Z16attention_phase1PK6__halfS1_S1_PS_iiiifb,@"STO_CUDA_ENTRY STV_DEFAULT"
_Z16attention_phase1PK6__halfS1_S1_PS_iiiifb:
.text._Z16attention_phase1PK6__halfS1_S1_PS_iiiifb:
[----:B------:R-:W0:Y:S01]  /*0000*/  LDC R1, c[0x0][0x37c] ;  /* 0x0000df00ff017b82 */ /* 0x000e220000000800 */
[----:B------:R-:W1:Y:S07]  /*0010*/  S2R R123, SR_TID.X ;  /* 0x00000000007b7919 */ /* 0x000e6e0000002100 */
[----:B------:R-:W2:Y:S01]  /*0020*/  LDC R0, c[0x0][0x360] ;  /* 0x0000d800ff007b82 */ /* 0x000ea20000000800 */
[----:B0-----:R-:W-:Y:S02]  /*0030*/  IADD3 R1, PT, PT, R1, -0x140, RZ ;  /* 0xfffffec001017810 */ /* 0x001fe40007ffe0ff */
[----:B------:R-:W-:-:S02]  /*0040*/  MOV R6, 0xa0 ;  /* 0x000000a000067802 */ /* 0x000fc40000000f00 */
[----:B--2---:R-:W-:Y:S02]  /*0050*/  LOP3.LUT R3, R0, 0xffff, RZ, 0xc0, !PT ;  /* 0x0000ffff00037812 */ /* 0x004fe400078ec0ff */
[----:B-1----:R-:W-:-:S04]  /*0060*/  IADD3 R125, PT, PT, R123, R0, RZ ;  /* 0x000000007b7d7210 */ /* 0x002fc80007ffe0ff */
[----:B------:R-:W-:-:S04]  /*0070*/  LOP3.LUT R2, R125, 0xfff, RZ, 0x3c, !PT ;  /* 0x00000fff7d027812 */ /* 0x000fc800078e3cff */
[----:B------:R-:W-:-:S07]  /*0080*/  LOP3.LUT R2, R2, 0xffff, RZ, 0xc0, !PT ;  /* 0x0000ffff02027812 */ /* 0x000fce00078ec0ff */
[----:B------:R-:W-:Y:S05]  /*0090*/  CALL.REL.NOINC `($__internal_0_$__cuda_sm20_div_u16) ;  /* 0x00000094008c7944 */ /* 0x000fea0003c00000 */
[----:B------:R-:W0:Y:S01]  /*00a0*/  S2R R15, SR_CgaCtaId ;  /* 0x00000000000f7919 */ /* 0x000e220000008800 */
[----:B------:R-:W-:Y:S01]  /*00b0*/  LOP3.LUT R124, R124, 0x3, RZ, 0xc0, !PT ;  /* 0x000000037c7c7812 */ /* 0x000fe200078ec0ff */
[----:B------:R-:W-:Y:S01]  /*00c0*/  BSSY.RECONVERGENT B0, `(.L_x_0) ;  /* 0x0000014000007945 */ /* 0x000fe20003800200 */
[----:B------:R-:W-:Y:S02]  /*00d0*/  MOV R12, 0x400 ;  /* 0x00000400000c7802 */ /* 0x000fe40000000f00 */
[----:B------:R-:W-:Y:S02]  /*00e0*/  ISETP.NE.AND P0, PT, R124, 0x2, PT ;  /* 0x000000027c00780c */ /* 0x000fe40003f05270 */
[----:B------:R-:W-:Y:S02]  /*00f0*/  IADD3 R2, PT, PT, R12, 0x6000, RZ ;  /* 0x000060000c027810 */ /* 0x000fe40007ffe0ff */
[----:B------:R-:W-:Y:S02]  /*0100*/  MOV R3, R123 ;  /* 0x0000007b00037202 */ /* 0x000fe40000000f00 */
[----:B0-----:R-:W-:-:S07]  /*0110*/  LEA R2, R15, R2, 0x18 ;  /* 0x000000020f027211 */ /* 0x001fce00078ec0ff */
[----:B------:R-:W-:Y:S05]  /*0120*/  @!P0 BRA `(.L_x_1) ;  /* 0x0000000000348947 */ /* 0x000fea0003800000 */
[----:B------:R-:W0:Y:S01]  /*0130*/  S2R R7, SR_CgaCtaId ;  /* 0x0000000000077919 */ /* 0x000e220000008800 */
[----:B------:R-:W-:Y:S01]  /*0140*/  MOV R3, 0x400 ;  /* 0x0000040000037802 */ /* 0x000fe20000000f00 */
[----:B------:R-:W-:-:S03]  /*0150*/  HFMA2 R5, -RZ, RZ, 0, 0 ;  /* 0x00000000ff057431 */ /* 0x000fc600000001ff */
[----:B------:R-:W-:Y:S02]  /*0160*/  IADD3 R4, PT, PT, R3, 0x6000, RZ ;  /* 0x0000600003047810 */ /* 0x000fe40007ffe0ff */
[----:B------:R-:W-:Y:S02]  /*0170*/  MOV R3, R123 ;  /* 0x0000007b00037202 */ /* 0x000fe40000000f00 */
[----:B0-----:R-:W-:-:S07]  /*0180*/  LEA R4, R7, R4, 0x18 ;  /* 0x0000000407047211 */ /* 0x001fce00078ec0ff */
.L_x_2:
[----:B------:R-:W-:Y:S02]  /*0190*/  LEA R6, R3, R4, 0x2 ;  /* 0x0000000403067211 */ /* 0x000fe400078e10ff */
[----:B------:R-:W-:Y:S02]  /*01a0*/  IADD3 R5, PT, PT, R5, 0x1, RZ ;  /* 0x0000000105057810 */ /* 0x000fe40007ffe0ff */
[----:B------:R-:W-:Y:S01]  /*01b0*/  IADD3 R3, PT, PT, R0, R3, RZ ;  /* 0x0000000300037210 */ /* 0x000fe20007ffe0ff */
[----:B------:R0:W-:Y:S01]  /*01c0*/  STS [R6], RZ ;  /* 0x000000ff06007388 */ /* 0x0001e20000000800 */
[----:B------:R-:W-:-:S04]  /*01d0*/  LOP3.LUT R7, R5, R124, RZ, 0x3c, !PT ;  /* 0x0000007c05077212 */ /* 0x000fc800078e3cff */
[----:B------:R-:W-:-:S13]  /*01e0*/  ISETP.NE.AND P0, PT, R7, 0x2, PT ;  /* 0x000000020700780c */ /* 0x000fda0003f05270 */
[----:B0-----:R-:W-:Y:S05]  /*01f0*/  @P0 BRA `(.L_x_2) ;  /* 0xfffffffc00e40947 */ /* 0x001fea000383ffff */
.L_x_1:
[----:B------:R-:W-:Y:S05]  /*0200*/  BSYNC.RECONVERGENT B0 ;  /* 0x0000000000007941 */ /* 0x000fea0003800200 */
.L_x_0:
[----:B------:R-:W-:Y:S01]  /*0210*/  BSSY.RECONVERGENT B0, `(.L_x_3) ;  /* 0x000000d000007945 */ /* 0x000fe20003800200 */
[----:B------:R-:W-:-:S07]  /*0220*/  LEA R5, R3, R2, 0x2 ;  /* 0x0000000203057211 */ /* 0x000fce00078e10ff */
.L_x_4:
[CC--:B-1----:R-:W-:Y:S01]  /*0230*/  LEA R4, R0.reuse, R5.reuse, 0x2 ;  /* 0x0000000500047211 */ /* 0x0c2fe200078e10ff */
[C---:B------:R-:W-:Y:S01]  /*0240*/  IMAD R7, R0.reuse, 0xc, R5 ;  /* 0x0000000c00077824 */ /* 0x040fe200078e0205 */
[C---:B------:R-:W-:Y:S01]  /*0250*/  LEA R6, R0.reuse, R5, 0x3 ;  /* 0x0000000500067211 */ /* 0x040fe200078e18ff */
[----:B------:R0:W-:Y:S01]  /*0260*/  STS [R5], RZ ;  /* 0x000000ff05007388 */ /* 0x0001e20000000800 */
[----:B------:R-:W-:-:S03]  /*0270*/  LEA R3, R0, R3, 0x2 ;  /* 0x0000000300037211 */ /* 0x000fc600078e10ff */
[----:B------:R1:W-:Y:S01]  /*0280*/  STS [R4], RZ ;  /* 0x000000ff04007388 */ /* 0x0003e20000000800 */
[----:B------:R-:W-:-:S03]  /*0290*/  ISETP.GE.U32.AND P0, PT, R3, 0x1000, PT ;  /* 0x000010000300780c */ /* 0x000fc60003f06070 */
[----:B------:R1:W-:Y:S01]  /*02a0*/  STS [R6], RZ ;  /* 0x000000ff06007388 */ /* 0x0003e20000000800 */
[----:B0-----:R-:W-:-:S03]  /*02b0*/  LEA R5, R0, R5, 0x4 ;  /* 0x0000000500057211 */ /* 0x001fc600078e20ff */
[----:B------:R1:W-:Y:S06]  /*02c0*/  STS [R7], RZ ;  /* 0x000000ff07007388 */ /* 0x0003ec0000000800 */
[----:B------:R-:W-:Y:S05]  /*02d0*/  @!P0 BRA `(.L_x_4) ;  /* 0xfffffffc00d48947 */ /* 0x000fea000383ffff */
[----:B------:R-:W-:Y:S05]  /*02e0*/  BSYNC.RECONVERGENT B0 ;  /* 0x0000000000007941 */ /* 0x000fea0003800200 */
.L_x_3:
[----:B------:R-:W-:Y:S01]  /*02f0*/  ISETP.GT.U32.AND P0, PT, R123, 0x3f, PT ;  /* 0x0000003f7b00780c */ /* 0x000fe20003f04070 */
[----:B------:R-:W-:-:S12]  /*0300*/  BSSY.RECONVERGENT B0, `(.L_x_5) ;  /* 0x0000046000007945 */ /* 0x000fd80003800200 */
[----:B------:R-:W-:Y:S05]  /*0310*/  @P0 BRA `(.L_x_6) ;  /* 0x0000000400100947 */ /* 0x000fea0003800000 */
[----:B-1----:R-:W0:Y:S01]  /*0320*/  I2F.U32.RP R7, R0 ;  /* 0x0000000000077306 */ /* 0x002e220000209000 */
[C---:B------:R-:W-:Y:S01]  /*0330*/  ISETP.GE.U32.AND P0, PT, R125.reuse, 0x40, PT ;  /* 0x000000407d00780c */ /* 0x040fe20003f06070 */
[----:B------:R-:W-:Y:S01]  /*0340*/  BSSY.RECONVERGENT B1, `(.L_x_7) ;  /* 0x000002a000017945 */ /* 0x000fe20003800200 */
[----:B------:R-:W-:Y:S02]  /*0350*/  VIMNMX.U32 R6, PT, PT, R125, 0x40, !PT ;  /* 0x000000407d067848 */ /* 0x000fe40007fe0000 */
[----:B------:R-:W-:Y:S02]  /*0360*/  SEL R3, RZ, 0x1, P0 ;  /* 0x00000001ff037807 */ /* 0x000fe40000000000 */
[----:B------:R-:W-:Y:S01]  /*0370*/  ISETP.NE.U32.AND P2, PT, R0, RZ, PT ;  /* 0x000000ff0000720c */ /* 0x000fe20003f45070 */
[----:B0-----:R-:W0:Y:S02]  /*0380*/  MUFU.RCP R7, R7 ;  /* 0x0000000700077308 */ /* 0x001e240000001000 */
[----:B0-----:R-:W-:-:S06]  /*0390*/  IADD3 R4, PT, PT, R7, 0xffffffe, RZ ;  /* 0x0ffffffe07047810 */ /* 0x001fcc0007ffe0ff */
[----:B------:R0:W1:Y:S02]  /*03a0*/  F2I.FTZ.U32.TRUNC.NTZ R5, R4 ;  /* 0x0000000400057305 */ /* 0x000064000021f000 */
[----:B0-----:R-:W-:Y:S01]  /*03b0*/  HFMA2 R4, -RZ, RZ, 0, 0 ;  /* 0x00000000ff047431 */ /* 0x001fe200000001ff */
[----:B-1----:R-:W-:-:S05]  /*03c0*/  IADD3 R9, PT, PT, RZ, -R5, RZ ;  /* 0x80000005ff097210 */ /* 0x002fca0007ffe0ff */
[----:B------:R-:W-:-:S04]  /*03d0*/  IMAD R9, R9, R0, RZ ;  /* 0x0000000009097224 */ /* 0x000fc800078e02ff */
[----:B------:R-:W-:Y:S01]  /*03e0*/  IMAD.HI.U32 R8, R5, R9, R4 ;  /* 0x0000000905087227 */ /* 0x000fe200078e0004 */
[----:B------:R-:W-:-:S05]  /*03f0*/  IADD3 R5, PT, PT, R6, -R125, -R3 ;  /* 0x8000007d06057210 */ /* 0x000fca0007ffe803 */
[----:B------:R-:W-:-:S05]  /*0400*/  IMAD.HI.U32 R8, R8, R5, RZ ;  /* 0x0000000508087227 */ /* 0x000fca00078e00ff */
[----:B------:R-:W-:-:S05]  /*0410*/  IADD3 R4, PT, PT, -R8, RZ, RZ ;  /* 0x000000ff08047210 */ /* 0x000fca0007ffe1ff */
[----:B------:R-:W-:-:S05]  /*0420*/  IMAD R5, R0, R4, R5 ;  /* 0x0000000400057224 */ /* 0x000fca00078e0205 */
[----:B------:R-:W-:-:S13]  /*0430*/  ISETP.GE.U32.AND P0, PT, R5, R0, PT ;  /* 0x000000000500720c */ /* 0x000fda0003f06070 */
[-C--:B------:R-:W-:Y:S02]  /*0440*/  @P0 IADD3 R5, PT, PT, R5, -R0.reuse, RZ ;  /* 0x8000000005050210 */ /* 0x080fe40007ffe0ff */
[----:B------:R-:W-:Y:S02]  /*0450*/  @P0 IADD3 R8, PT, PT, R8, 0x1, RZ ;  /* 0x0000000108080810 */ /* 0x000fe40007ffe0ff */
[----:B------:R-:W-:Y:S02]  /*0460*/  ISETP.GE.U32.AND P1, PT, R5, R0, PT ;  /* 0x000000000500720c */ /* 0x000fe40003f26070 */
[----:B------:R-:W-:-:S11]  /*0470*/  MOV R5, R123 ;  /* 0x0000007b00057202 */ /* 0x000fd60000000f00 */
[----:B------:R-:W-:Y:S02]  /*0480*/  @P1 IADD3 R8, PT, PT, R8, 0x1, RZ ;  /* 0x0000000108081810 */ /* 0x000fe40007ffe0ff */
[----:B------:R-:W-:-:S04]  /*0490*/  @!P2 LOP3.LUT R8, RZ, R0, RZ, 0x33, !PT ;  /* 0x00000000ff08a212 */ /* 0x000fc800078e33ff */
[----:B------:R-:W-:-:S04]  /*04a0*/  IADD3 R3, PT, PT, R3, R8, RZ ;  /* 0x0000000803037210 */ /* 0x000fc80007ffe0ff */
[C---:B------:R-:W-:Y:S02]  /*04b0*/  LOP3.LUT R4, R3.reuse, 0x3, RZ, 0xc0, !PT ;  /* 0x0000000303047812 */ /* 0x040fe400078ec0ff */
[----:B------:R-:W-:Y:S02]  /*04c0*/  ISETP.GE.U32.AND P1, PT, R3, 0x3, PT ;  /* 0x000000030300780c */ /* 0x000fe40003f26070 */
[----:B------:R-:W-:-:S13]  /*04d0*/  ISETP.NE.AND P0, PT, R4, 0x3, PT ;  /* 0x000000030400780c */ /* 0x000fda0003f05270 */
[----:B------:R-:W-:Y:S05]  /*04e0*/  @!P0 BRA `(.L_x_8) ;  /* 0x00000000003c8947 */ /* 0x000fea0003800000 */
[----:B------:R-:W-:Y:S02]  /*04f0*/  IADD3 R4, PT, PT, R12, 0xa000, RZ ;  /* 0x0000a0000c047810 */ /* 0x000fe40007ffe0ff */
[----:B------:R-:W-:Y:S02]  /*0500*/  IADD3 R3, PT, PT, R3, 0x1, RZ ;  /* 0x0000000103037810 */ /* 0x000fe40007ffe0ff */
[----:B------:R-:W-:Y:S02]  /*0510*/  LEA R4, R15, R4, 0x18 ;  /* 0x000000040f047211 */ /* 0x000fe400078ec0ff */
[----:B------:R-:W-:Y:S02]  /*0520*/  LOP3.LUT R3, R3, 0x3, RZ, 0xc0, !PT ;  /* 0x0000000303037812 */ /* 0x000fe400078ec0ff */
[----:B------:R-:W-:Y:S02]  /*0530*/  LEA R4, R123, R4, 0x3 ;  /* 0x000000047b047211 */ /* 0x000fe400078e18ff */
[C---:B------:R-:W-:Y:S01]  /*0540*/  IADD3 R6, PT, PT, -R3.reuse, RZ, RZ ;  /* 0x000000ff03067210 */ /* 0x040fe20007ffe1ff */
[----:B------:R-:W-:Y:S01]  /*0550*/  IMAD R5, R3, R0, R123 ;  /* 0x0000000003057224 */ /* 0x000fe200078e027b */
[----:B------:R-:W-:-:S02]  /*0560*/  MOV R8, 0xff800000 ;  /* 0xff80000000087802 */ /* 0x000fc40000000f00 */
[----:B------:R-:W-:-:S07]  /*0570*/  IADD3 R3, PT, PT, R4, 0x4, RZ ;  /* 0x0000000404037810 */ /* 0x000fce0007ffe0ff */
.L_x_9:
[----:B------:R-:W-:Y:S01]  /*0580*/  IADD3 R6, PT, PT, R6, 0x1, RZ ;  /* 0x0000000106067810 */ /* 0x000fe20007ffe0ff */
[----:B------:R-:W-:Y:S03]  /*0590*/  STS [R3+-0x4], R8 ;  /* 0xfffffc0803007388 */ /* 0x000fe60000000800 */
[----:B------:R-:W-:Y:S01]  /*05a0*/  ISETP.NE.AND P0, PT, R6, RZ, PT ;  /* 0x000000ff0600720c */ /* 0x000fe20003f05270 */
[----:B------:R0:W-:Y:S02]  /*05b0*/  STS [R3], RZ ;  /* 0x000000ff03007388 */ /* 0x0001e40000000800 */
[----:B0-----:R-:W-:-:S10]  /*05c0*/  LEA R3, R0, R3, 0x3 ;  /* 0x0000000300037211 */ /* 0x001fd400078e18ff */
[----:B------:R-:W-:Y:S05]  /*05d0*/  @P0 BRA `(.L_x_9) ;  /* 0xfffffffc00e80947 */ /* 0x000fea000383ffff */
.L_x_8:
[----:B------:R-:W-:Y:S05]  /*05e0*/  BSYNC.RECONVERGENT B1 ;  /* 0x0000000000017941 */ /* 0x000fea0003800200 */
.L_x_7:
[----:B------:R-:W-:Y:S05]  /*05f0*/  @!P1 BRA `(.L_x_6) ;  /* 0x0000000000589947 */ /* 0x000fea0003800000 */
[----:B------:R-:W-:Y:S02]  /*0600*/  IADD3 R4, PT, PT, R12, 0xa000, RZ ;  /* 0x0000a0000c047810 */ /* 0x000fe40007ffe0ff */
[----:B------:R-:W-:Y:S02]  /*0610*/  MOV R10, 0xff800000 ;  /* 0xff800000000a7802 */ /* 0x000fe40000000f00 */
[----:B------:R-:W-:-:S04]  /*0620*/  LEA R4, R15, R4, 0x18 ;  /* 0x000000040f047211 */ /* 0x000fc800078ec0ff */
[----:B------:R-:W-:-:S07]  /*0630*/  LEA R3, R5, R4, 0x3 ;  /* 0x0000000405037211 */ /* 0x000fce00078e18ff */
.L_x_10:
[C---:B--2---:R-:W-:Y:S01]  /*0640*/  LEA R7, R0.reuse, R3, 0x3 ;  /* 0x0000000300077211 */ /* 0x044fe200078e18ff */
[----:B------:R-:W-:Y:S01]  /*0650*/  HFMA2 R11, -RZ, RZ, 0, 0 ;  /* 0x00000000ff0b7431 */ /* 0x000fe200000001ff */
[----:B------:R-:W-:Y:S01]  /*0660*/  MOV R16, 0xff800000 ;  /* 0xff80000000107802 */ /* 0x000fe20000000f00 */
[----:B------:R-:W-:Y:S01]  /*0670*/  HFMA2 R17, -RZ, RZ, 0, 0 ;  /* 0x00000000ff117431 */ /* 0x000fe200000001ff */
[C---:B------:R-:W-:Y:S01]  /*0680*/  LEA R9, R0.reuse, R7, 0x3 ;  /* 0x0000000700097211 */ /* 0x040fe200078e18ff */
[----:B------:R-:W-:Y:S01]  /*0690*/  HFMA2 R19, -RZ, RZ, 0, 0 ;  /* 0x00000000ff137431 */ /* 0x000fe200000001ff */
[----:B------:R-:W-:Y:S01]  /*06a0*/  MOV R18, 0xff800000 ;  /* 0xff80000000127802 */ /* 0x000fe20000000f00 */
[----:B------:R-:W-:Y:S01]  /*06b0*/  HFMA2 R21, -RZ, RZ, 0, 0 ;  /* 0x00000000ff157431 */ /* 0x000fe200000001ff */
[----:B------:R-:W-:Y:S01]  /*06c0*/  MOV R20, 0xff800000 ;  /* 0xff80000000147802 */ /* 0x000fe20000000f00 */
[----:B------:R0:W-:Y:S01]  /*06d0*/  STS.64 [R3], R10 ;  /* 0x0000000a03007388 */ /* 0x0001e20000000a00 */
[----:B------:R-:W-:-:S02]  /*06e0*/  LEA R4, R0, R9, 0x3 ;  /* 0x0000000900047211 */ /* 0x000fc400078e18ff */
[C---:B------:R-:W-:Y:S01]  /*06f0*/  LEA R5, R0.reuse, R5, 0x2 ;  /* 0x0000000500057211 */ /* 0x040fe200078e10ff */
[----:B------:R2:W-:Y:S03]  /*0700*/  STS.64 [R7], R16 ;  /* 0x0000001007007388 */ /* 0x0005e60000000a00 */
[----:B------:R-:W-:Y:S01]  /*0710*/  ISETP.GE.U32.AND P0, PT, R5, 0x40, PT ;  /* 0x000000400500780c */ /* 0x000fe20003f06070 */
[----:B------:R2:W-:Y:S04]  /*0720*/  STS.64 [R9], R18 ;  /* 0x0000001209007388 */ /* 0x0005e80000000a00 */
[----:B------:R2:W-:Y:S01]  /*0730*/  STS.64 [R4], R20 ;  /* 0x0000001404007388 */ /* 0x0005e20000000a00 */
[----:B0-----:R-:W-:-:S07]  /*0740*/  LEA R3, R0, R3, 0x5 ;  /* 0x0000000300037211 */ /* 0x001fce00078e28ff */
[----:B------:R-:W-:Y:S05]  /*0750*/  @!P0 BRA `(.L_x_10) ;  /* 0xfffffffc00b88947 */ /* 0x000fea000383ffff */
.L_x_6:
[----:B------:R-:W-:Y:S05]  /*0760*/  BSYNC.RECONVERGENT B0 ;  /* 0x0000000000007941 */ /* 0x000fea0003800200 */
.L_x_5:
[----:B------:R-:W0:Y:S08]  /*0770*/  S2UR UR5, SR_CTAID.Y ;  /* 0x00000000000579c3 */ /* 0x000e300000002600 */
[----:B------:R-:W-:Y:S01]  /*0780*/  BAR.SYNC.DEFER_BLOCKING 0x0 ;  /* 0x0000000000007b1d */ /* 0x000fe20000010000 */
[----:B------:R-:W-:Y:S02]  /*0790*/  ISETP.NE.AND P0, PT, R124, 0x2, PT ;  /* 0x000000027c00780c */ /* 0x000fe40003f05270 */
[----:B------:R-:W-:-:S03]  /*07a0*/  MOV R13, R123 ;  /* 0x0000007b000d7202 */ /* 0x000fc60000000f00 */
[----:B------:R-:W3:Y:S02]  /*07b0*/  LDCU.64 UR8, c[0x0][0x358] ;  /* 0x00006b00ff0877ac */ /* 0x000ee40008000a00 */
[----:B------:R-:W4:Y:S01]  /*07c0*/  S2UR UR7, SR_CTAID.X ;  /* 0x00000000000779c3 */ /* 0x000f220000002500 */
[----:B------:R-:W-:Y:S01]  /*07d0*/  BSSY.RECONVERGENT B0, `(.L_x_11) ;  /* 0x0000018000007945 */ /* 0x000fe20003800200 */
[----:B0-----:R-:W-:-:S04]  /*07e0*/  USHF.L.U32 UR5, UR5, 0x6, URZ ;  /* 0x0000000605057899 */ /* 0x001fc800080006ff */
[----:B------:R-:W-:Y:S08]  /*07f0*/  @!P0 BRA `(.L_x_12) ;  /* 0x0000000000548947 */ /* 0x000ff00003800000 */
[----:B------:R-:W0:Y:S01]  /*0800*/  LDC.64 R10, c[0x0][0x3a8] ;  /* 0x0000ea00ff0a7b82 */ /* 0x000e220000000a00 */
[----:B------:R-:W-:Y:S01]  /*0810*/  HFMA2 R3, -RZ, RZ, 0, 0 ;  /* 0x00000000ff037431 */ /* 0x000fe200000001ff */
[----:B------:R-:W-:Y:S02]  /*0820*/  LEA R8, R15, R12, 0x18 ;  /* 0x0000000c0f087211 */ /* 0x000fe400078ec0ff */
[----:B------:R-:W-:-:S07]  /*0830*/  MOV R13, R123 ;  /* 0x0000007b000d7202 */ /* 0x000fce0000000f00 */
.L_x_13:
[C---:B012---:R-:W-:Y:S02]  /*0840*/  LEA.HI R7, R13.reuse, UR5, RZ, 0x1a ;  /* 0x000000050d077c11 */ /* 0x047fe4000f8fd0ff */
[----:B------:R-:W-:Y:S02]  /*0850*/  LOP3.LUT R12, R13, 0x3f, RZ, 0xc0, !PT ;  /* 0x0000003f0d0c7812 */ /* 0x000fe400078ec0ff */
[----:B0-----:R-:W-:-:S04]  /*0860*/  ISETP.GE.AND P0, PT, R7, R10, PT ;  /* 0x0000000a0700720c */ /* 0x001fc80003f06270 */
[----:B------:R-:W-:-:S13]  /*0870*/  ISETP.LT.AND P0, PT, R12, R11, !P0 ;  /* 0x0000000b0c00720c */ /* 0x000fda0004701270 */
[----:B------:R-:W0:Y:S01]  /*0880*/  @P0 LDC.64 R4, c[0x0][0x380] ;  /* 0x0000e000ff040b82 */ /* 0x000e220000000a00 */
[----:B----4-:R-:W-:-:S04]  /*0890*/  @P0 IMAD R6, R10, UR7, R7 ;  /* 0x000000070a060c24 */ /* 0x010fc8000f8e0207 */
[----:B------:R-:W-:Y:S01]  /*08a0*/  @P0 IMAD R7, R6, R11, R12 ;  /* 0x0000000b06070224 */ /* 0x000fe200078e020c */
[----:B------:R-:W-:-:S03]  /*08b0*/  @!P0 PRMT R6, RZ, 0x7610, R6 ;  /* 0x00007610ff068816 */ /* 0x000fc60000000006 */
[----:B0-----:R-:W-:-:S05]  /*08c0*/  @P0 IMAD.WIDE R4, R7, 0x2, R4 ;  /* 0x0000000207040825 */ /* 0x001fca00078e0204 */
[----:B---3--:R-:W2:Y:S01]  /*08d0*/  @P0 LDG.E.U16 R6, desc[UR8][R4.64] ;  /* 0x0000000804060981 */ /* 0x008ea2000c1e1500 */
[----:B------:R-:W-:Y:S02]  /*08e0*/  LEA R7, R13, R8, 0x1 ;  /* 0x000000080d077211 */ /* 0x000fe400078e08ff */
[----:B------:R-:W-:Y:S02]  /*08f0*/  IADD3 R3, PT, PT, R3, 0x1, RZ ;  /* 0x0000000103037810 */ /* 0x000fe40007ffe0ff */
[----:B------:R-:W-:Y:S02]  /*0900*/  IADD3 R13, PT, PT, R0, R13, RZ ;  /* 0x0000000d000d7210 */ /* 0x000fe40007ffe0ff */
[----:B------:R-:W-:-:S04]  /*0910*/  LOP3.LUT R9, R3, R124, RZ, 0x3c, !PT ;  /* 0x0000007c03097212 */ /* 0x000fc800078e3cff */
[----:B------:R-:W-:Y:S01]  /*0920*/  ISETP.NE.AND P0, PT, R9, 0x2, PT ;  /* 0x000000020900780c */ /* 0x000fe20003f05270 */
[----:B--2---:R0:W-:-:S12]  /*0930*/  STS.U16 [R7], R6 ;  /* 0x0000000607007388 */ /* 0x0041d80000000400 */
[----:B------:R-:W-:Y:S05]  /*0940*/  @P0 BRA `(.L_x_13) ;  /* 0xfffffffc00bc0947 */ /* 0x000fea000383ffff */
.L_x_12:
[----:B---34-:R-:W-:Y:S05]  /*0950*/  BSYNC.RECONVERGENT B0 ;  /* 0x0000000000007941 */ /* 0x018fea0003800200 */
.L_x_11:
[----:B------:R-:W3:Y:S01]  /*0960*/  S2UR UR6, SR_CgaCtaId ;  /* 0x00000000000679c3 */ /* 0x000ee20000008800 */
[----:B------:R-:W-:Y:S01]  /*0970*/  UMOV UR4, 0x400 ;  /* 0x0000040000047882 */ /* 0x000fe20000000000 */
[----:B------:R-:W-:Y:S06]  /*0980*/  BSSY.RECONVERGENT B0, `(.L_x_14) ;  /* 0x000003a000007945 */ /* 0x000fec0003800200 */
[----:B------:R-:W4:Y:S01]  /*0990*/  LDC.64 R24, c[0x0][0x3a8] ;  /* 0x0000ea00ff187b82 */ /* 0x000f220000000a00 */
[----:B---3--:R-:W-:-:S06]  /*09a0*/  ULEA UR4, UR6, UR4, 0x18 ;  /* 0x0000000406047291 */ /* 0x008fcc000f8ec0ff */
[----:B------:R-:W-:-:S07]  /*09b0*/  MOV R3, UR4 ;  /* 0x0000000400037c02 */ /* 0x000fce0008000f00 */
.L_x_15:
[----:B---3--:R-:W-:Y:S02]  /*09c0*/  IADD3 R5, PT, PT, R0, R13, RZ ;  /* 0x0000000d00057210 */ /* 0x008fe40007ffe0ff */
[----:B------:R-:W-:Y:S02]  /*09d0*/  LEA.HI R15, R13, UR5, RZ, 0x1a ;  /* 0x000000050d0f7c11 */ /* 0x000fe4000f8fd0ff */
[----:B012---:R-:W-:Y:S02]  /*09e0*/  IADD3 R7, PT, PT, R5, R0, RZ ;  /* 0x0000000005077210 */ /* 0x007fe40007ffe0ff */
[----:B------:R-:W-:Y:S02]  /*09f0*/  LOP3.LUT R16, R13, 0x3f, RZ, 0xc0, !PT ;  /* 0x0000003f0d107812 */ /* 0x000fe400078ec0ff */
[----:B----4-:R-:W-:Y:S02]  /*0a00*/  ISETP.GE.AND P0, PT, R15, R24, PT ;  /* 0x000000180f00720c */ /* 0x010fe40003f06270 */
[----:B------:R-:W-:-:S02]  /*0a10*/  IADD3 R21, PT, PT, R7, R0, RZ ;  /* 0x0000000007157210 */ /* 0x000fc40007ffe0ff */
[----:B------:R-:W-:Y:S02]  /*0a20*/  LEA.HI R17, R5, UR5, RZ, 0x1a ;  /* 0x0000000505117c11 */ /* 0x000fe4000f8fd0ff */
[----:B------:R-:W-:Y:S02]  /*0a30*/  LEA.HI R19, R7, UR5, RZ, 0x1a ;  /* 0x0000000507137c11 */ /* 0x000fe4000f8fd0ff */
[----:B------:R-:W-:Y:S02]  /*0a40*/  ISETP.GE.OR P0, PT, R16, R25, P0 ;  /* 0x000000191000720c */ /* 0x000fe40000706670 */
[----:B------:R-:W-:Y:S02]  /*0a50*/  LEA.HI R23, R21, UR5, RZ, 0x1a ;  /* 0x0000000515177c11 */ /* 0x000fe4000f8fd0ff */
[----:B------:R-:W-:Y:S02]  /*0a60*/  LOP3.LUT R18, R5, 0x3f, RZ, 0xc0, !PT ;  /* 0x0000003f05127812 */ /* 0x000fe400078ec0ff */
[----:B------:R-:W-:-:S02]  /*0a70*/  ISETP.GE.AND P2, PT, R17, R24, PT ;  /* 0x000000181100720c */ /* 0x000fc40003f46270 */
[----:B------:R-:W-:Y:S02]  /*0a80*/  LOP3.LUT R20, R7, 0x3f, RZ, 0xc0, !PT ;  /* 0x0000003f07147812 */ /* 0x000fe400078ec0ff */
[-C--:B------:R-:W-:Y:S02]  /*0a90*/  ISETP.GE.AND P3, PT, R19, R24.reuse, PT ;  /* 0x000000181300720c */ /* 0x080fe40003f66270 */
[----:B------:R-:W-:Y:S01]  /*0aa0*/  LOP3.LUT R22, R21, 0x3f, RZ, 0xc0, !PT ;  /* 0x0000003f15167812 */ /* 0x000fe200078ec0ff */
[----:B------:R-:W0:Y:S01]  /*0ab0*/  @!P0 LDC.64 R4, c[0x0][0x380] ;  /* 0x0000e000ff048b82 */ /* 0x000e220000000a00 */
[----:B------:R-:W-:Y:S01]  /*0ac0*/  ISETP.GE.AND P1, PT, R23, R24, PT ;  /* 0x000000181700720c */ /* 0x000fe20003f26270 */
[----:B------:R-:W-:Y:S01]  /*0ad0*/  @!P0 IMAD R12, R24, UR7, R15 ;  /* 0x00000007180c8c24 */ /* 0x000fe2000f8e020f */
[-C--:B------:R-:W-:Y:S02]  /*0ae0*/  ISETP.LT.AND P2, PT, R18, R25.reuse, !P2 ;  /* 0x000000191200720c */ /* 0x080fe40005741270 */
[-C--:B------:R-:W-:Y:S01]  /*0af0*/  ISETP.LT.AND P3, PT, R20, R25.reuse, !P3 ;  /* 0x000000191400720c */ /* 0x080fe20005f61270 */
[-C--:B------:R-:W-:Y:S01]  /*0b00*/  @!P0 IMAD R15, R12, R25.reuse, R16 ;  /* 0x000000190c0f8224 */ /* 0x080fe200078e0210 */
[----:B------:R-:W-:-:S09]  /*0b10*/  ISETP.LT.AND P1, PT, R22, R25, !P1 ;  /* 0x000000191600720c */ /* 0x000fd20004f21270 */
[----:B------:R-:W1:Y:S01]  /*0b20*/  @P2 LDC.64 R6, c[0x0][0x380] ;  /* 0x0000e000ff062b82 */ /* 0x000e620000000a00 */
[C---:B------:R-:W-:Y:S02]  /*0b30*/  @P2 IMAD R14, R24.reuse, UR7, R17 ;  /* 0x00000007180e2c24 */ /* 0x040fe4000f8e0211 */
[----:B------:R-:W-:Y:S02]  /*0b40*/  @P3 IMAD R12, R24, UR7, R19 ;  /* 0x00000007180c3c24 */ /* 0x000fe4000f8e0213 */
[----:B------:R-:W-:Y:S02]  /*0b50*/  @P2 IMAD R17, R14, R25, R18 ;  /* 0x000000190e112224 */ /* 0x000fe400078e0212 */
[----:B------:R-:W-:Y:S01]  /*0b60*/  @P1 IMAD R14, R24, UR7, R23 ;  /* 0x00000007180e1c24 */ /* 0x000fe2000f8e0217 */
[----:B------:R-:W2:Y:S01]  /*0b70*/  @P3 LDC.64 R8, c[0x0][0x380] ;  /* 0x0000e000ff083b82 */ /* 0x000ea20000000a00 */
[----:B0-----:R-:W-:-:S04]  /*0b80*/  @!P0 IMAD.WIDE R4, R15, 0x2, R4 ;  /* 0x000000020f048825 */ /* 0x001fc800078e0204 */
[----:B------:R-:W-:-:S03]  /*0b90*/  @P3 IMAD R15, R12, R25, R20 ;  /* 0x000000190c0f3224 */ /* 0x000fc600078e0214 */
[----:B------:R-:W0:Y:S01]  /*0ba0*/  @P1 LDC.64 R10, c[0x0][0x380] ;  /* 0x0000e000ff0a1b82 */ /* 0x000e220000000a00 */
[----:B------:R-:W-:Y:S01]  /*0bb0*/  @P1 IMAD R19, R14, R25, R22 ;  /* 0x000000190e131224 */ /* 0x000fe200078e0216 */
[----:B------:R3:W4:Y:S01]  /*0bc0*/  @!P0 LDG.E.U16 R4, desc[UR8][R4.64] ;  /* 0x0000000804048981 */ /* 0x000722000c1e1500 */
[----:B------:R-:W-:Y:S02]  /*0bd0*/  @!P2 PRMT R12, RZ, 0x7610, R12 ;  /* 0x00007610ff0ca816 */ /* 0x000fe4000000000c */
[----:B------:R-:W-:Y:S01]  /*0be0*/  @!P3 PRMT R14, RZ, 0x7610, R14 ;  /* 0x00007610ff0eb816 */ /* 0x000fe2000000000e */
[----:B-1----:R-:W-:-:S05]  /*0bf0*/  @P2 IMAD.WIDE R6, R17, 0x2, R6 ;  /* 0x0000000211062825 */ /* 0x002fca00078e0206 */
[----:B------:R-:W5:Y:S01]  /*0c00*/  @P2 LDG.E.U16 R12, desc[UR8][R6.64] ;  /* 0x00000008060c2981 */ /* 0x000f62000c1e1500 */
[----:B--2---:R-:W-:Y:S01]  /*0c10*/  @P3 IMAD.WIDE R8, R15, 0x2, R8 ;  /* 0x000000020f083825 */ /* 0x004fe200078e0208 */
[----:B------:R-:W-:-:S04]  /*0c20*/  @!P1 PRMT R15, RZ, 0x7610, R15 ;  /* 0x00007610ff0f9816 */ /* 0x000fc8000000000f */
[----:B------:R-:W2:Y:S01]  /*0c30*/  @P3 LDG.E.U16 R14, desc[UR8][R8.64] ;  /* 0x00000008080e3981 */ /* 0x000ea2000c1e1500 */
[----:B0-----:R-:W-:-:S05]  /*0c40*/  @P1 IMAD.WIDE R10, R19, 0x2, R10 ;  /* 0x00000002130a1825 */ /* 0x001fca00078e020a */
[----:B------:R-:W2:Y:S01]  /*0c50*/  @P1 LDG.E.U16 R15, desc[UR8][R10.64] ;  /* 0x000000080a0f1981 */ /* 0x000ea2000c1e1500 */
[----:B------:R-:W-:-:S04]  /*0c60*/  LEA R17, R13, R3, 0x1 ;  /* 0x000000030d117211 */ /* 0x000fc800078e08ff */
[----:B------:R-:W-:-:S04]  /*0c70*/  LEA R19, R0, R17, 0x1 ;  /* 0x0000001100137211 */ /* 0x000fc800078e08ff */
[----:B---3--:R-:W-:-:S04]  /*0c80*/  LEA R5, R0, R19, 0x1 ;  /* 0x0000001300057211 */ /* 0x008fc800078e08ff */
[----:B------:R-:W-:Y:S02]  /*0c90*/  LEA R16, R0, R5, 0x1 ;  /* 0x0000000500107211 */ /* 0x000fe400078e08ff */
[----:B------:R-:W-:Y:S02]  /*0ca0*/  IADD3 R13, PT, PT, R21, R0, RZ ;  /* 0x00000000150d7210 */ /* 0x000fe40007ffe0ff */
[----:B------:R-:W-:-:S05]  /*0cb0*/  @P0 PRMT R4, RZ, 0x7610, R4 ;  /* 0x00007610ff040816 */ /* 0x000fca0000000004 */
[----:B----4-:R3:W-:Y:S04]  /*0cc0*/  STS.U16 [R17], R4 ;  /* 0x0000000411007388 */ /* 0x0107e80000000400 */
[----:B-----5:R3:W-:Y:S01]  /*0cd0*/  STS.U16 [R19], R12 ;  /* 0x0000000c13007388 */ /* 0x0207e20000000400 */
[----:B------:R-:W-:-:S03]  /*0ce0*/  ISETP.GE.U32.AND P0, PT, R13, 0x1000, PT ;  /* 0x000010000d00780c */ /* 0x000fc60003f06070 */
[----:B--2---:R3:W-:Y:S04]  /*0cf0*/  STS.U16 [R5], R14 ;  /* 0x0000000e05007388 */ /* 0x0047e80000000400 */
[----:B------:R3:W-:Y:S06]  /*0d00*/  STS.U16 [R16], R15 ;  /* 0x0000000f10007388 */ /* 0x0007ec0000000400 */
[----:B------:R-:W-:Y:S05]  /*0d10*/  @!P0 BRA `(.L_x_15) ;  /* 0xfffffffc00288947 */ /* 0x000fea000383ffff */
[----:B------:R-:W-:Y:S05]  /*0d20*/  BSYNC.RECONVERGENT B0 ;  /* 0x0000000000007941 */ /* 0x000fea0003800200 */
.L_x_14:
[----:B------:R-:W-:Y:S01]  /*0d30*/  BAR.SYNC.DEFER_BLOCKING 0x0 ;  /* 0x0000000000007b1d */ /* 0x000fe20000010000 */
[----:B------:R-:W-:-:S13]  /*0d40*/  ISETP.GE.AND P0, PT, R24, 0x1, PT ;  /* 0x000000011800780c */ /* 0x000fda0003f06270 */
[----:B------:R-:W-:Y:S05]  /*0d50*/  @!P0 BRA `(.L_x_16) ;  /* 0x0000007c00248947 */ /* 0x000fea0003800000 */
[----:B------:R-:W0:Y:S01]  /*0d60*/  S2UR UR4, SR_CgaCtaId ;  /* 0x00000000000479c3 */ /* 0x000e220000008800 */
[----:B---3--:R-:W-:Y:S02]  /*0d70*/  SHF.R.U32.HI R4, RZ, 0x6, R123 ;  /* 0x00000006ff047819 */ /* 0x008fe4000001167b */
[C---:B------:R-:W-:Y:S02]  /*0d80*/  SHF.L.U32 R6, R123.reuse, 0x7, RZ ;  /* 0x000000077b067819 */ /* 0x040fe400000006ff */
[----:B------:R-:W-:Y:S01]  /*0d90*/  SHF.L.U32 R5, R4, 0x1, RZ ;  /* 0x0000000104057819 */ /* 0x000fe200000006ff */
[----:B------:R1:W-:Y:S01]  /*0da0*/  STL [R1+0x110], R4 ;  /* 0x0001100401007387 */ /* 0x0003e20000100800 */
[----:B------:R-:W-:Y:S02]  /*0db0*/  LOP3.LUT R11, R123, 0x3f, RZ, 0xc0, !PT ;  /* 0x0000003f7b0b7812 */ /* 0x000fe400078ec0ff */
[----:B------:R-:W-:Y:S02]  /*0dc0*/  LOP3.LUT R9, R125, 0x3f, RZ, 0xc0, !PT ;  /* 0x0000003f7d097812 */ /* 0x000fe400078ec0ff */
[----:B------:R-:W-:Y:S01]  /*0dd0*/  LOP3.LUT R6, R5, 0x1f80, R6, 0xf8, !PT ;  /* 0x00001f8005067812 */ /* 0x000fe200078ef806 */
[----:B------:R2:W-:Y:S01]  /*0de0*/  STL [R1+0x104], R11 ;  /* 0x0001040b01007387 */ /* 0x0005e20000100800 */
[----:B------:R-:W-:-:S02]  /*0df0*/  MOV R8, 0x400 ;  /* 0x0000040000087802 */ /* 0x000fc40000000f00 */
[C---:B------:R-:W-:Y:S01]  /*0e00*/  SHF.L.U32 R5, R125.reuse, 0x6, RZ ;  /* 0x000000067d057819 */ /* 0x040fe200000006ff */
[----:B------:R3:W-:Y:S01]  /*0e10*/  STL [R1+0x10c], R9 ;  /* 0x00010c0901007387 */ /* 0x0007e20000100800 */
[----:B-1----:R-:W-:Y:S02]  /*0e20*/  IADD3 R4, PT, PT, R24, 0x3f, RZ ;  /* 0x0000003f18047810 */ /* 0x002fe40007ffe0ff */
[C---:B------:R-:W-:Y:S02]  /*0e30*/  SHF.L.U32 R7, R125.reuse, 0x1, RZ ;  /* 0x000000017d077819 */ /* 0x040fe400000006ff */
[----:B------:R-:W-:Y:S02]  /*0e40*/  IADD3 R10, PT, PT, R125, R0, RZ ;  /* 0x000000007d0a7210 */ /* 0x000fe40007ffe0ff */
[----:B--2---:R-:W-:Y:S02]  /*0e50*/  SHF.R.U32.HI R11, RZ, 0x6, R4 ;  /* 0x00000006ff0b7819 */ /* 0x004fe40000011604 */
[----:B------:R-:W-:Y:S01]  /*0e60*/  IADD3 R45, PT, PT, R8, 0x2000, RZ ;  /* 0x00002000082d7810 */ /* 0x000fe20007ffe0ff */
[----:B------:R-:W-:Y:S01]  /*0e70*/  STL [R1+0x100], R10 ;  /* 0x0001000a01007387 */ /* 0x000fe20000100800 */
[----:B0-----:R-:W-:Y:S01]  /*0e80*/  MOV R44, UR4 ;  /* 0x00000004002c7c02 */ /* 0x001fe20008000f00 */
[----:B------:R-:W-:Y:S01]  /*0e90*/  UMOV UR4, URZ ;  /* 0x000000ff00047c82 */ /* 0x000fe20008000000 */
[----:B------:R-:W-:Y:S01]  /*0ea0*/  LOP3.LUT R4, R5, 0xfc0, RZ, 0xc0, !PT ;  /* 0x00000fc005047812 */ /* 0x000fe200078ec0ff */
[----:B------:R0:W-:Y:S01]  /*0eb0*/  STL [R1+0x130], R11 ;  /* 0x0001300b01007387 */ /* 0x0001e20000100800 */
[----:B---3--:R-:W-:-:S02]  /*0ec0*/  LOP3.LUT R9, R7, 0x7fe, RZ, 0xc0, !PT ;  /* 0x000007fe07097812 */ /* 0x008fc400078ec0ff */
[----:B------:R-:W-:Y:S02]  /*0ed0*/  IADD3 R7, PT, PT, R8, 0x4000, RZ ;  /* 0x0000400008077810 */ /* 0x000fe40007ffe0ff */
[C---:B------:R-:W-:Y:S02]  /*0ee0*/  SHF.L.U32 R5, R10.reuse, 0x6, RZ ;  /* 0x000000060a057819 */ /* 0x040fe400000006ff */
[----:B------:R-:W-:Y:S02]  /*0ef0*/  SHF.L.U32 R8, R10, 0x1, RZ ;  /* 0x000000010a087819 */ /* 0x000fe400000006ff */
[C---:B------:R-:W-:Y:S02]  /*0f00*/  LEA R45, R44.reuse, R45, 0x18 ;  /* 0x0000002d2c2d7211 */ /* 0x040fe400078ec0ff */
[----:B------:R-:W-:Y:S02]  /*0f10*/  LEA.HI R4, R125, R4, RZ, 0x1a ;  /* 0x000000047d047211 */ /* 0x000fe400078fd0ff */
[----:B------:R-:W-:-:S02]  /*0f20*/  LEA R46, R44, R7, 0x18 ;  /* 0x000000072c2e7211 */ /* 0x000fc400078ec0ff */
[----:B------:R-:W-:Y:S02]  /*0f30*/  LOP3.LUT R5, R5, 0xfc0, RZ, 0xc0, !PT ;  /* 0x00000fc005057812 */ /* 0x000fe400078ec0ff */
[----:B------:R-:W-:Y:S02]  /*0f40*/  LOP3.LUT R7, R8, 0xffe, RZ, 0xc0, !PT ;  /* 0x00000ffe08077812 */ /* 0x000fe400078ec0ff */
[-C--:B------:R-:W-:Y:S02]  /*0f50*/  IADD3 R8, PT, PT, R6, R45.reuse, RZ ;  /* 0x0000002d06087210 */ /* 0x080fe40007ffe0ff */
[----:B------:R-:W-:Y:S02]  /*0f60*/  LEA R6, R4, R45, 0x1 ;  /* 0x0000002d04067211 */ /* 0x000fe400078e08ff */
[C---:B------:R-:W-:Y:S01]  /*0f70*/  LEA.HI R4, R10.reuse, R5, RZ, 0x1a ;  /* 0x000000050a047211 */ /* 0x040fe200078fd0ff */
[----:B------:R1:W-:Y:S01]  /*0f80*/  STL [R1+0x11c], R8 ;  /* 0x00011c0801007387 */ /* 0x0003e20000100800 */
[----:B------:R-:W-:-:S02]  /*0f90*/  LOP3.LUT R12, R10, 0x3f, RZ, 0xc0, !PT ;  /* 0x0000003f0a0c7812 */ /* 0x000fc400078ec0ff */
[----:B0-----:R-:W-:Y:S01]  /*0fa0*/  IADD3 R11, PT, PT, R10, R0, RZ ;  /* 0x000000000a0b7210 */ /* 0x001fe20007ffe0ff */
[----:B------:R0:W-:Y:S01]  /*0fb0*/  STL [R1+0x12c], R6 ;  /* 0x00012c0601007387 */ /* 0x0001e20000100800 */
[----:B------:R-:W-:Y:S02]  /*0fc0*/  LEA R5, R123, R46, 0x1 ;  /* 0x0000002e7b057211 */ /* 0x000fe400078e08ff */
[----:B------:R-:W-:Y:S01]  /*0fd0*/  LEA R4, R4, R45, 0x1 ;  /* 0x0000002d04047211 */ /* 0x000fe200078e08ff */
[----:B------:R2:W-:Y:S01]  /*0fe0*/  STL [R1+0x108], R12 ;  /* 0x0001080c01007387 */ /* 0x0005e20000100800 */
[----:B-1----:R-:W-:-:S03]  /*0ff0*/  IADD3 R8, PT, PT, R46, R9, RZ ;  /* 0x000000092e087210 */ /* 0x002fc60007ffe0ff */
[----:B------:R2:W-:Y:S01]  /*1000*/  STL [R1+0x114], R11 ;  /* 0x0001140b01007387 */ /* 0x0005e20000100800 */
[----:B0-----:R-:W-:-:S03]  /*1010*/  IADD3 R6, PT, PT, R46, R7, RZ ;  /* 0x000000072e067210 */ /* 0x001fc60007ffe0ff */
[----:B------:R2:W-:Y:S04]  /*1020*/  STL [R1+0x124], R8 ;  /* 0x0001240801007387 */ /* 0x0005e80000100800 */
[----:B------:R2:W-:Y:S04]  /*1030*/  STL [R1+0x120], R6 ;  /* 0x0001200601007387 */ /* 0x0005e80000100800 */
[----:B------:R2:W-:Y:S04]  /*1040*/  STL [R1+0x118], R5 ;  /* 0x0001180501007387 */ /* 0x0005e80000100800 */
[----:B------:R2:W-:Y:S02]  /*1050*/  STL [R1+0x128], R4 ;  /* 0x0001280401007387 */ /* 0x0005e40000100800 */
.L_x_45:
[----:B0-2---:R-:W2:Y:S01]  /*1060*/  LDL R5, [R1+0x130] ;  /* 0x0001300001057983 */ /* 0x005ea20000100800 */
[----:B------:R-:W-:Y:S01]  /*1070*/  ISETP.NE.AND P0, PT, R124, 0x2, PT ;  /* 0x000000027c00780c */ /* 0x000fe20003f05270 */
[----:B------:R-:W-:Y:S01]  /*1080*/  USHF.L.U32 UR10, UR4, 0x6, URZ ;  /* 0x00000006040a7899 */ /* 0x000fe200080006ff */
[----:B------:R-:W-:Y:S01]  /*1090*/  BSSY.RECONVERGENT B0, `(.L_x_17) ;  /* 0x000003c000007945 */ /* 0x000fe20003800200 */
[----:B------:R-:W-:Y:S01]  /*10a0*/  UIADD3 UR4, UPT, UPT, UR4, 0x1, URZ ;  /* 0x0000000104047890 */ /* 0x000fe2000fffe0ff */
[----:B------:R-:W-:-:S05]  /*10b0*/  MOV R15, R123 ;  /* 0x0000007b000f7202 */ /* 0x000fca0000000f00 */
[----:B--2---:R-:W-:-:S04]  /*10c0*/  ISETP.NE.AND P3, PT, R5, UR4, PT ;  /* 0x0000000405007c0c */ /* 0x004fc8000bf65270 */
[----:B------:R-:W-:Y:S09]  /*10d0*/  @!P0 BRA `(.L_x_18) ;  /* 0x0000000000dc8947 */ /* 0x000ff20003800000 */
[----:B------:R-:W2:Y:S01]  /*10e0*/  LDL R5, [R1+0x110] ;  /* 0x0001100001057983 */ /* 0x000ea20000100800 */
[----:B------:R-:W0:Y:S03]  /*10f0*/  LDC.64 R8, c[0x0][0x3a8] ;  /* 0x0000ea00ff087b82 */ /* 0x000e260000000a00 */
[----:B------:R-:W3:Y:S01]  /*1100*/  LDL R10, [R1+0x104] ;  /* 0x00010400010a7983 */ /* 0x000ee20000100800 */
[----:B------:R-:W-:Y:S01]  /*1110*/  BSSY.RECONVERGENT B1, `(.L_x_19) ;  /* 0x000000b000017945 */ /* 0x000fe20003800200 */
[----:B--2---:R-:W-:-:S04]  /*1120*/  IADD3 R7, PT, PT, R5, UR10, RZ ;  /* 0x0000000a05077c10 */ /* 0x004fc8000fffe0ff */
[----:B0-----:R-:W-:-:S04]  /*1130*/  ISETP.GE.AND P0, PT, R7, R8, PT ;  /* 0x000000080700720c */ /* 0x001fc80003f06270 */
[----:B---3--:R-:W-:-:S13]  /*1140*/  ISETP.LT.AND P0, PT, R10, R9, !P0 ;  /* 0x000000090a00720c */ /* 0x008fda0004701270 */
[----:B------:R-:W-:Y:S01]  /*1150*/  @!P0 PRMT R4, RZ, 0x7610, R4 ;  /* 0x00007610ff048816 */ /* 0x000fe20000000004 */
[----:B------:R-:W-:Y:S06]  /*1160*/  @!P0 BRA `(.L_x_20) ;  /* 0x0000000000148947 */ /* 0x000fec0003800000 */
[----:B------:R-:W0:Y:S01]  /*1170*/  LDC.64 R4, c[0x0][0x388] ;  /* 0x0000e200ff047b82 */ /* 0x000e220000000a00 */
[----:B------:R-:W-:-:S04]  /*1180*/  IMAD R6, R8, UR7, R7 ;  /* 0x0000000708067c24 */ /* 0x000fc8000f8e0207 */
[----:B------:R-:W-:-:S04]  /*1190*/  IMAD R7, R6, R9, R10 ;  /* 0x0000000906077224 */ /* 0x000fc800078e020a */
[----:B0-----:R-:W-:-:S06]  /*11a0*/  IMAD.WIDE R4, R7, 0x2, R4 ;  /* 0x0000000207047825 */ /* 0x001fcc00078e0204 */
[----:B------:R0:W5:Y:S02]  /*11b0*/  LDG.E.U16 R4, desc[UR8][R4.64] ;  /* 0x0000000804047981 */ /* 0x000164000c1e1500 */
.L_x_20:
[----:B------:R-:W-:Y:S05]  /*11c0*/  BSYNC.RECONVERGENT B1 ;  /* 0x0000000000017941 */ /* 0x000fea0003800200 */
.L_x_19:
[----:B0-----:R-:W2:Y:S01]  /*11d0*/  LDL R5, [R1+0x11c] ;  /* 0x00011c0001057983 */ /* 0x001ea20000100800 */
[----:B------:R-:W-:Y:S02]  /*11e0*/  ISETP.NE.AND P0, PT, R124, 0x3, PT ;  /* 0x000000037c00780c */ /* 0x000fe40003f05270 */
[----:B------:R-:W-:Y:S01]  /*11f0*/  MOV R15, R125 ;  /* 0x0000007d000f7202 */ /* 0x000fe20000000f00 */
[----:B--2--5:R0:W-:Y:S10]  /*1200*/  STS.U16 [R5], R4 ;  /* 0x0000000405007388 */ /* 0x0241f40000000400 */
[----:B------:R-:W-:Y:S05]  /*1210*/  @!P0 BRA `(.L_x_18) ;  /* 0x00000000008c8947 */ /* 0x000fea0003800000 */
[----:B------:R-:W2:Y:S01]  /*1220*/  LDL R10, [R1+0x10c] ;  /* 0x00010c00010a7983 */ /* 0x000ea20000100800 */
[----:B------:R-:W-:Y:S01]  /*1230*/  LEA.HI R7, R125, UR10, RZ, 0x1a ;  /* 0x0000000a7d077c11 */ /* 0x000fe2000f8fd0ff */
[----:B------:R-:W-:Y:S03]  /*1240*/  BSSY.RECONVERGENT B1, `(.L_x_21) ;  /* 0x000000a000017945 */ /* 0x000fe60003800200 */
[----:B------:R-:W-:-:S04]  /*1250*/  ISETP.GE.AND P0, PT, R7, R8, PT ;  /* 0x000000080700720c */ /* 0x000fc80003f06270 */
[----:B--2---:R-:W-:-:S13]  /*1260*/  ISETP.LT.AND P0, PT, R10, R9, !P0 ;  /* 0x000000090a00720c */ /* 0x004fda0004701270 */
[----:B0-----:R-:W-:Y:S01]  /*1270*/  @!P0 PRMT R4, RZ, 0x7610, R4 ;  /* 0x00007610ff048816 */ /* 0x001fe20000000004 */
[----:B------:R-:W-:Y:S06]  /*1280*/  @!P0 BRA `(.L_x_22) ;  /* 0x0000000000148947 */ /* 0x000fec0003800000 */
[----:B------:R-:W0:Y:S01]  /*1290*/  LDC.64 R4, c[0x0][0x388] ;  /* 0x0000e200ff047b82 */ /* 0x000e220000000a00 */
[----:B------:R-:W-:-:S04]  /*12a0*/  IMAD R6, R8, UR7, R7 ;  /* 0x0000000708067c24 */ /* 0x000fc8000f8e0207 */
[----:B------:R-:W-:-:S04]  /*12b0*/  IMAD R7, R6, R9, R10 ;  /* 0x0000000906077224 */ /* 0x000fc800078e020a */
[----:B0-----:R-:W-:-:S06]  /*12c0*/  IMAD.WIDE R4, R7, 0x2, R4 ;  /* 0x0000000207047825 */ /* 0x001fcc00078e0204 */
[----:B------:R0:W5:Y:S02]  /*12d0*/  LDG.E.U16 R4, desc[UR8][R4.64] ;  /* 0x0000000804047981 */ /* 0x000164000c1e1500 */
.L_x_22:
[----:B------:R-:W-:Y:S05]  /*12e0*/  BSYNC.RECONVERGENT B1 ;  /* 0x0000000000017941 */ /* 0x000fea0003800200 */
.L_x_21:
[----:B------:R-:W2:Y:S04]  /*12f0*/  LDL R6, [R1+0x12c] ;  /* 0x00012c0001067983 */ /* 0x000ea80000100800 */
[----:B0-----:R-:W3:Y:S01]  /*1300*/  LDL R5, [R1+0x100] ;  /* 0x0001000001057983 */ /* 0x001ee20000100800 */
[----:B------:R-:W-:-:S03]  /*1310*/  ISETP.NE.AND P0, PT, R124, RZ, PT ;  /* 0x000000ff7c00720c */ /* 0x000fc60003f05270 */
[----:B--2--5:R1:W-:Y:S01]  /*1320*/  STS.U16 [R6], R4 ;  /* 0x0000000406007388 */ /* 0x0243e20000000400 */
[----:B---3--:R-:W-:-:S09]  /*1330*/  MOV R15, R5 ;  /* 0x00000005000f7202 */ /* 0x008fd20000000f00 */
[----:B------:R-:W-:Y:S05]  /*1340*/  @!P0 BRA `(.L_x_18) ;  /* 0x0000000000408947 */ /* 0x000fea0003800000 */
[----:B------:R-:W2:Y:S01]  /*1350*/  LDL R10, [R1+0x108] ;  /* 0x00010800010a7983 */ /* 0x000ea20000100800 */
[----:B------:R-:W-:Y:S01]  /*1360*/  LEA.HI R7, R5, UR10, RZ, 0x1a ;  /* 0x0000000a05077c11 */ /* 0x000fe2000f8fd0ff */
[----:B------:R-:W-:Y:S03]  /*1370*/  BSSY.RECONVERGENT B1, `(.L_x_23) ;  /* 0x000000a000017945 */ /* 0x000fe60003800200 */
[----:B------:R-:W-:-:S04]  /*1380*/  ISETP.GE.AND P0, PT, R7, R8, PT ;  /* 0x000000080700720c */ /* 0x000fc80003f06270 */
[----:B--2---:R-:W-:-:S13]  /*1390*/  ISETP.LT.AND P0, PT, R10, R9, !P0 ;  /* 0x000000090a00720c */ /* 0x004fda0004701270 */
[----:B-1----:R-:W-:Y:S01]  /*13a0*/  @!P0 PRMT R4, RZ, 0x7610, R4 ;  /* 0x00007610ff048816 */ /* 0x002fe20000000004 */
[----:B------:R-:W-:Y:S06]  /*13b0*/  @!P0 BRA `(.L_x_24) ;  /* 0x0000000000148947 */ /* 0x000fec0003800000 */
[----:B------:R-:W0:Y:S01]  /*13c0*/  LDC.64 R4, c[0x0][0x388] ;  /* 0x0000e200ff047b82 */ /* 0x000e220000000a00 */
[----:B------:R-:W-:-:S04]  /*13d0*/  IMAD R6, R8, UR7, R7 ;  /* 0x0000000708067c24 */ /* 0x000fc8000f8e0207 */
[----:B------:R-:W-:-:S04]  /*13e0*/  IMAD R7, R6, R9, R10 ;  /* 0x0000000906077224 */ /* 0x000fc800078e020a */
[----:B0-----:R-:W-:-:S06]  /*13f0*/  IMAD.WIDE R4, R7, 0x2, R4 ;  /* 0x0000000207047825 */ /* 0x001fcc00078e0204 */
[----:B------:R0:W5:Y:S02]  /*1400*/  LDG.E.U16 R4, desc[UR8][R4.64] ;  /* 0x0000000804047981 */ /* 0x000164000c1e1500 */
.L_x_24:
[----:B------:R-:W-:Y:S05]  /*1410*/  BSYNC.RECONVERGENT B1 ;  /* 0x0000000000017941 */ /* 0x000fea0003800200 */
.L_x_23:
[----:B0-----:R-:W2:Y:S04]  /*1420*/  LDL R5, [R1+0x128] ;  /* 0x0001280001057983 */ /* 0x001ea80000100800 */
[----:B------:R3:W5:Y:S04]  /*1430*/  LDL R15, [R1+0x114] ;  /* 0x00011400010f7983 */ /* 0x0007680000100800 */
[----:B--2--5:R3:W-:Y:S02]  /*1440*/  STS.U16 [R5], R4 ;  /* 0x0000000405007388 */ /* 0x0247e40000000400 */
.L_x_18:
[----:B------:R-:W-:Y:S05]  /*1450*/  BSYNC.RECONVERGENT B0 ;  /* 0x0000000000007941 */ /* 0x000fea0003800200 */
.L_x_17:
[----:B01-3--:R-:W0:Y:S01]  /*1460*/  LDC.64 R4, c[0x0][0x3a8] ;  /* 0x0000ea00ff047b82 */ /* 0x00be220000000a00 */
[----:B------:R-:W-:Y:S01]  /*1470*/  BSSY.RECONVERGENT B0, `(.L_x_25) ;  /* 0x0000043000007945 */ /* 0x000fe20003800200 */
[C---:B------:R-:W-:Y:S01]  /*1480*/  LEA R17, R0.reuse, R15, 0x1 ;  /* 0x0000000f00117211 */ /* 0x040fe200078e08ff */
[----:B------:R-:W-:Y:S01]  /*1490*/  IMAD R19, R0, 0x3, R15 ;  /* 0x0000000300137824 */ /* 0x000fe200078e020f */
[----:B------:R-:W-:-:S07]  /*14a0*/  IADD3 R21, PT, PT, R15, R0, RZ ;  /* 0x000000000f157210 */ /* 0x000fce0007ffe0ff */
.L_x_26:
[----:B------:R-:W-:Y:S02]  /*14b0*/  SHF.R.U32.HI R22, RZ, 0x6, R15 ;  /* 0x00000006ff167819 */ /* 0x000fe4000001160f */
[----:B------:R-:W-:Y:S02]  /*14c0*/  SHF.R.U32.HI R28, RZ, 0x6, R21 ;  /* 0x00000006ff1c7819 */ /* 0x000fe40000011615 */
[----:B-1----:R-:W-:Y:S02]  /*14d0*/  IADD3 R23, PT, PT, R22, UR10, RZ ;  /* 0x0000000a16177c10 */ /* 0x002fe4000fffe0ff */
[----:B------:R-:W-:Y:S02]  /*14e0*/  LOP3.LUT R26, R15, 0x3f, RZ, 0xc0, !PT ;  /* 0x0000003f0f1a7812 */ /* 0x000fe400078ec0ff */
[----:B------:R-:W-:Y:S02]  /*14f0*/  SHF.R.U32.HI R30, RZ, 0x6, R17 ;  /* 0x00000006ff1e7819 */ /* 0x000fe40000011611 */
[----:B0-----:R-:W-:-:S02]  /*1500*/  ISETP.GE.AND P0, PT, R23, R4, PT ;  /* 0x000000041700720c */ /* 0x001fc40003f06270 */
[----:B------:R-:W-:Y:S02]  /*1510*/  SHF.R.U32.HI R32, RZ, 0x6, R19 ;  /* 0x00000006ff207819 */ /* 0x000fe40000011613 */
[----:B------:R-:W-:Y:S02]  /*1520*/  IADD3 R25, PT, PT, R28, UR10, RZ ;  /* 0x0000000a1c197c10 */ /* 0x000fe4000fffe0ff */
[----:B------:R-:W-:Y:S02]  /*1530*/  ISETP.GE.OR P0, PT, R26, R5, P0 ;  /* 0x000000051a00720c */ /* 0x000fe40000706670 */
[----:B------:R-:W-:Y:S02]  /*1540*/  IADD3 R27, PT, PT, R30, UR10, RZ ;  /* 0x0000000a1e1b7c10 */ /* 0x000fe4000fffe0ff */
[----:B------:R-:W-:Y:S02]  /*1550*/  IADD3 R35, PT, PT, R32, UR10, RZ ;  /* 0x0000000a20237c10 */ /* 0x000fe4000fffe0ff */
[----:B------:R-:W-:-:S02]  /*1560*/  LOP3.LUT R29, R21, 0x3f, RZ, 0xc0, !PT ;  /* 0x0000003f151d7812 */ /* 0x000fc400078ec0ff */
[-C--:B------:R-:W-:Y:S02]  /*1570*/  ISETP.GE.AND P2, PT, R25, R4.reuse, PT ;  /* 0x000000041900720c */ /* 0x080fe40003f46270 */
[----:B------:R-:W-:Y:S02]  /*1580*/  LOP3.LUT R31, R17, 0x3f, RZ, 0xc0, !PT ;  /* 0x0000003f111f7812 */ /* 0x000fe400078ec0ff */
[-C--:B------:R-:W-:Y:S01]  /*1590*/  ISETP.GE.AND P4, PT, R27, R4.reuse, PT ;  /* 0x000000041b00720c */ /* 0x080fe20003f86270 */
[----:B------:R-:W0:Y:S01]  /*15a0*/  @!P0 LDC.64 R6, c[0x0][0x388] ;  /* 0x0000e200ff068b82 */ /* 0x000e220000000a00 */
[----:B------:R-:W-:Y:S01]  /*15b0*/  LOP3.LUT R33, R19, 0x3f, RZ, 0xc0, !PT ;  /* 0x0000003f13217812 */ /* 0x000fe200078ec0ff */
[----:B------:R-:W-:Y:S01]  /*15c0*/  @!P0 IMAD R14, R4, UR7, R23 ;  /* 0x00000007040e8c24 */ /* 0x000fe2000f8e0217 */
[----:B------:R-:W-:Y:S02]  /*15d0*/  ISETP.GE.AND P1, PT, R35, R4, PT ;  /* 0x000000042300720c */ /* 0x000fe40003f26270 */
[-C--:B------:R-:W-:Y:S01]  /*15e0*/  ISETP.LT.AND P2, PT, R29, R5.reuse, !P2 ;  /* 0x000000051d00720c */ /* 0x080fe20005741270 */
[-C--:B------:R-:W-:Y:S01]  /*15f0*/  @!P0 IMAD R23, R14, R5.reuse, R26 ;  /* 0x000000050e178224 */ /* 0x080fe200078e021a */
[----:B------:R-:W-:-:S02]  /*1600*/  ISETP.LT.AND P4, PT, R31, R5, !P4 ;  /* 0x000000051f00720c */ /* 0x000fc40006781270 */
[----:B------:R-:W-:-:S09]  /*1610*/  ISETP.LT.AND P1, PT, R33, R5, !P1 ;  /* 0x000000052100720c */ /* 0x000fd20004f21270 */
[----:B------:R-:W1:Y:S01]  /*1620*/  @P2 LDC.64 R8, c[0x0][0x388] ;  /* 0x0000e200ff082b82 */ /* 0x000e620000000a00 */
[C---:B------:R-:W-:Y:S02]  /*1630*/  @P2 IMAD R14, R4.reuse, UR7, R25 ;  /* 0x00000007040e2c24 */ /* 0x040fe4000f8e0219 */
[C---:B------:R-:W-:Y:S02]  /*1640*/  @P4 IMAD R16, R4.reuse, UR7, R27 ;  /* 0x0000000704104c24 */ /* 0x040fe4000f8e021b */
[----:B------:R-:W-:Y:S02]  /*1650*/  @P1 IMAD R18, R4, UR7, R35 ;  /* 0x0000000704121c24 */ /* 0x000fe4000f8e0223 */
[----:B0-----:R-:W-:Y:S01]  /*1660*/  @!P0 IMAD.WIDE R6, R23, 0x2, R6 ;  /* 0x0000000217068825 */ /* 0x001fe200078e0206 */
[----:B------:R-:W0:Y:S03]  /*1670*/  @P4 LDC.64 R10, c[0x0][0x388] ;  /* 0x0000e200ff0a4b82 */ /* 0x000e260000000a00 */
[----:B------:R-:W-:-:S02]  /*1680*/  @P2 IMAD R23, R14, R5, R29 ;  /* 0x000000050e172224 */ /* 0x000fc400078e021d */
[-C--:B------:R-:W-:Y:S01]  /*1690*/  @P4 IMAD R25, R16, R5.reuse, R31 ;  /* 0x0000000510194224 */ /* 0x080fe200078e021f */
[----:B------:R2:W3:Y:S01]  /*16a0*/  @!P0 LDG.E.U16 R6, desc[UR8][R6.64] ;  /* 0x0000000806068981 */ /* 0x0004e2000c1e1500 */
[----:B------:R-:W-:Y:S01]  /*16b0*/  @P1 IMAD R27, R18, R5, R33 ;  /* 0x00000005121b1224 */ /* 0x000fe200078e0221 */
[----:B------:R-:W4:Y:S01]  /*16c0*/  @P1 LDC.64 R12, c[0x0][0x388] ;  /* 0x0000e200ff0c1b82 */ /* 0x000f220000000a00 */
[----:B------:R-:W-:Y:S02]  /*16d0*/  @!P2 PRMT R16, RZ, 0x7610, R16 ;  /* 0x00007610ff10a816 */ /* 0x000fe40000000010 */
[----:B------:R-:W-:Y:S02]  /*16e0*/  @!P4 PRMT R20, RZ, 0x7610, R20 ;  /* 0x00007610ff14c816 */ /* 0x000fe40000000014 */
[----:B------:R-:W-:Y:S01]  /*16f0*/  @!P1 PRMT R24, RZ, 0x7610, R24 ;  /* 0x00007610ff189816 */ /* 0x000fe20000000018 */
[----:B-1----:R-:W-:-:S05]  /*1700*/  @P2 IMAD.WIDE R8, R23, 0x2, R8 ;  /* 0x0000000217082825 */ /* 0x002fca00078e0208 */
[----:B------:R1:W5:Y:S01]  /*1710*/  @P2 LDG.E.U16 R16, desc[UR8][R8.64] ;  /* 0x0000000808102981 */ /* 0x000362000c1e1500 */
[----:B0-----:R-:W-:-:S05]  /*1720*/  @P4 IMAD.WIDE R10, R25, 0x2, R10 ;  /* 0x00000002190a4825 */ /* 0x001fca00078e020a */
[----:B------:R-:W5:Y:S01]  /*1730*/  @P4 LDG.E.U16 R20, desc[UR8][R10.64] ;  /* 0x000000080a144981 */ /* 0x000f62000c1e1500 */
[----:B----4-:R-:W-:-:S05]  /*1740*/  @P1 IMAD.WIDE R12, R27, 0x2, R12 ;  /* 0x000000021b0c1825 */ /* 0x010fca00078e020c */
[----:B------:R-:W4:Y:S01]  /*1750*/  @P1 LDG.E.U16 R24, desc[UR8][R12.64] ;  /* 0x000000080c181981 */ /* 0x000f22000c1e1500 */
[----:B------:R-:W-:Y:S02]  /*1760*/  LEA R14, R26, R22, 0x6 ;  /* 0x000000161a0e7211 */ /* 0x000fe400078e30ff */
[----:B------:R-:W-:Y:S02]  /*1770*/  LEA R18, R29, R28, 0x6 ;  /* 0x0000001c1d127211 */ /* 0x000fe400078e30ff */
[----:B------:R-:W-:Y:S02]  /*1780*/  LEA R22, R31, R30, 0x6 ;  /* 0x0000001e1f167211 */ /* 0x000fe400078e30ff */
[----:B------:R-:W-:Y:S02]  /*1790*/  LEA R26, R33, R32, 0x6 ;  /* 0x00000020211a7211 */ /* 0x000fe400078e30ff */
[-C--:B--2---:R-:W-:Y:S02]  /*17a0*/  LEA R7, R14, R45.reuse, 0x1 ;  /* 0x0000002d0e077211 */ /* 0x084fe400078e08ff */
[----:B------:R-:W-:-:S02]  /*17b0*/  LEA R23, R18, R45, 0x1 ;  /* 0x0000002d12177211 */ /* 0x000fc400078e08ff */
[-C--:B------:R-:W-:Y:S02]  /*17c0*/  LEA R25, R22, R45.reuse, 0x1 ;  /* 0x0000002d16197211 */ /* 0x080fe400078e08ff */
[----:B-1----:R-:W-:Y:S02]  /*17d0*/  LEA R9, R26, R45, 0x1 ;  /* 0x0000002d1a097211 */ /* 0x002fe400078e08ff */
[----:B------:R-:W-:-:S04]  /*17e0*/  IADD3 R15, PT, PT, R0, R15, R0 ;  /* 0x0000000f000f7210 */ /* 0x000fc80007ffe000 */
[C---:B------:R-:W-:Y:S02]  /*17f0*/  IADD3 R15, PT, PT, R0.reuse, R15, R0 ;  /* 0x0000000f000f7210 */ /* 0x040fe40007ffe000 */
[C---:B------:R-:W-:Y:S02]  /*1800*/  LEA R17, R0.reuse, R17, 0x2 ;  /* 0x0000001100117211 */ /* 0x040fe400078e10ff */
[C---:B------:R-:W-:Y:S02]  /*1810*/  LEA R19, R0.reuse, R19, 0x2 ;  /* 0x0000001300137211 */ /* 0x040fe400078e10ff */
[----:B------:R-:W-:Y:S02]  /*1820*/  LEA R21, R0, R21, 0x2 ;  /* 0x0000001500157211 */ /* 0x000fe400078e10ff */
[----:B------:R-:W-:-:S05]  /*1830*/  @P0 PRMT R6, RZ, 0x7610, R6 ;  /* 0x00007610ff060816 */ /* 0x000fca0000000006 */
[----:B---3--:R1:W-:Y:S01]  /*1840*/  STS.U16 [R7], R6 ;  /* 0x0000000607007388 */ /* 0x0083e20000000400 */
[----:B------:R-:W-:-:S03]  /*1850*/  ISETP.GE.U32.AND P0, PT, R15, 0x1000, PT ;  /* 0x000010000f00780c */ /* 0x000fc60003f06070 */
[----:B-----5:R1:W-:Y:S04]  /*1860*/  STS.U16 [R23], R16 ;  /* 0x0000001017007388 */ /* 0x0203e80000000400 */
[----:B------:R1:W-:Y:S04]  /*1870*/  STS.U16 [R25], R20 ;  /* 0x0000001419007388 */ /* 0x0003e80000000400 */
[----:B----4-:R1:W-:Y:S02]  /*1880*/  STS.U16 [R9], R24 ;  /* 0x0000001809007388 */ /* 0x0103e40000000400 */
[----:B------:R-:W-:Y:S05]  /*1890*/  @!P0 BRA `(.L_x_26) ;  /* 0xfffffffc00048947 */ /* 0x000fea000383ffff */
[----:B------:R-:W-:Y:S05]  /*18a0*/  BSYNC.RECONVERGENT B0 ;  /* 0x0000000000007941 */ /* 0x000fea0003800200 */
.L_x_25:
[----:B-1----:R-:W0:Y:S01]  /*18b0*/  LDC.64 R6, c[0x0][0x3a8] ;  /* 0x0000ea00ff067b82 */ /* 0x002e220000000a00 */
[----:B------:R-:W-:Y:S01]  /*18c0*/  ISETP.NE.AND P0, PT, R124, 0x2, PT ;  /* 0x000000027c00780c */ /* 0x000fe20003f05270 */
[----:B------:R-:W-:Y:S01]  /*18d0*/  BSSY.RECONVERGENT B0, `(.L_x_27) ;  /* 0x0000039000007945 */ /* 0x000fe20003800200 */
[----:B------:R-:W-:-:S11]  /*18e0*/  MOV R15, R123 ;  /* 0x0000007b000f7202 */ /* 0x000fd60000000f00 */
[----:B------:R-:W-:Y:S05]  /*18f0*/  @!P0 BRA `(.L_x_28) ;  /* 0x0000000000d88947 */ /* 0x000fea0003800000 */
[----:B------:R-:W2:Y:S04]  /*1900*/  LDL R36, [R1+0x110] ;  /* 0x0001100001247983 */ /* 0x000ea80000100800 */
[----:B------:R-:W3:Y:S01]  /*1910*/  LDL R34, [R1+0x104] ;  /* 0x0001040001227983 */ /* 0x000ee20000100800 */
[----:B------:R-:W-:Y:S01]  /*1920*/  BSSY.RECONVERGENT B1, `(.L_x_29) ;  /* 0x000000b000017945 */ /* 0x000fe20003800200 */
[----:B--2---:R-:W-:-:S04]  /*1930*/  IADD3 R11, PT, PT, R36, UR10, RZ ;  /* 0x0000000a240b7c10 */ /* 0x004fc8000fffe0ff */
[----:B------:R-:W-:-:S04]  /*1940*/  ISETP.GE.AND P0, PT, R11, R4, PT ;  /* 0x000000040b00720c */ /* 0x000fc80003f06270 */
[----:B---3--:R-:W-:-:S13]  /*1950*/  ISETP.LT.AND P0, PT, R34, R5, !P0 ;  /* 0x000000052200720c */ /* 0x008fda0004701270 */
[----:B------:R-:W-:Y:S01]  /*1960*/  @!P0 PRMT R8, RZ, 0x7610, R8 ;  /* 0x00007610ff088816 */ /* 0x000fe20000000008 */
[----:B------:R-:W-:Y:S06]  /*1970*/  @!P0 BRA `(.L_x_30) ;  /* 0x0000000000148947 */ /* 0x000fec0003800000 */
[----:B------:R-:W1:Y:S01]  /*1980*/  LDC.64 R8, c[0x0][0x390] ;  /* 0x0000e400ff087b82 */ /* 0x000e620000000a00 */
[----:B------:R-:W-:-:S04]  /*1990*/  IMAD R10, R4, UR7, R11 ;  /* 0x00000007040a7c24 */ /* 0x000fc8000f8e020b */
[----:B------:R-:W-:-:S04]  /*19a0*/  IMAD R11, R10, R5, R34 ;  /* 0x000000050a0b7224 */ /* 0x000fc800078e0222 */
[----:B-1----:R-:W-:-:S06]  /*19b0*/  IMAD.WIDE R8, R11, 0x2, R8 ;  /* 0x000000020b087825 */ /* 0x002fcc00078e0208 */
[----:B------:R1:W5:Y:S02]  /*19c0*/  LDG.E.U16 R8, desc[UR8][R8.64] ;  /* 0x0000000808087981 */ /* 0x000364000c1e1500 */
.L_x_30:
[----:B------:R-:W-:Y:S05]  /*19d0*/  BSYNC.RECONVERGENT B1 ;  /* 0x0000000000017941 */ /* 0x000fea0003800200 */
.L_x_29:
[----:B-1----:R-:W2:Y:S01]  /*19e0*/  LDL R9, [R1+0x118] ;  /* 0x0001180001097983 */ /* 0x002ea20000100800 */
        /* <DEDUP_REMOVED lines=11> */
[----:B------:R-:W1:Y:S01]  /*1aa0*/  LDC.64 R8, c[0x0][0x390] ;  /* 0x0000e400ff087b82 */ /* 0x000e620000000a00 */
[----:B------:R-:W-:-:S04]  /*1ab0*/  IMAD R10, R4, UR7, R11 ;  /* 0x00000007040a7c24 */ /* 0x000fc8000f8e020b */
[----:B------:R-:W-:-:S04]  /*1ac0*/  IMAD R11, R10, R5, R12 ;  /* 0x000000050a0b7224 */ /* 0x000fc800078e020c */
[----:B-1----:R-:W-:-:S06]  /*1ad0*/  IMAD.WIDE R8, R11, 0x2, R8 ;  /* 0x000000020b087825 */ /* 0x002fcc00078e0208 */
[----:B------:R1:W5:Y:S02]  /*1ae0*/  LDG.E.U16 R8, desc[UR8][R8.64] ;  /* 0x0000000808087981 */ /* 0x000364000c1e1500 */
.L_x_32:
[----:B------:R-:W-:Y:S05]  /*1af0*/  BSYNC.RECONVERGENT B1 ;  /* 0x0000000000017941 */ /* 0x000fea0003800200 */
.L_x_31:
[----:B------:R-:W2:Y:S04]  /*1b00*/  LDL R10, [R1+0x124] ;  /* 0x00012400010a7983 */ /* 0x000ea80000100800 */
[----:B-1----:R-:W3:Y:S01]  /*1b10*/  LDL R9, [R1+0x100] ;  /* 0x0001000001097983 */ /* 0x002ee20000100800 */
[----:B------:R-:W-:-:S03]  /*1b20*/  ISETP.NE.AND P0, PT, R124, RZ, PT ;  /* 0x000000ff7c00720c */ /* 0x000fc60003f05270 */
[----:B--2--5:R2:W-:Y:S01]  /*1b30*/  STS.U16 [R10], R8 ;  /* 0x000000080a007388 */ /* 0x0245e20000000400 */
[----:B---3--:R-:W-:-:S09]  /*1b40*/  MOV R15, R9 ;  /* 0x00000009000f7202 */ /* 0x008fd20000000f00 */
[----:B------:R-:W-:Y:S05]  /*1b50*/  @!P0 BRA `(.L_x_28) ;  /* 0x0000000000408947 */ /* 0x000fea0003800000 */
[----:B--2---:R-:W2:Y:S01]  /*1b60*/  LDL R10, [R1+0x108] ;  /* 0x00010800010a7983 */ /* 0x004ea20000100800 */
[----:B------:R-:W-:Y:S01]  /*1b70*/  LEA.HI R11, R9, UR10, RZ, 0x1a ;  /* 0x0000000a090b7c11 */ /* 0x000fe2000f8fd0ff */
[----:B------:R-:W-:Y:S03]  /*1b80*/  BSSY.RECONVERGENT B1, `(.L_x_33) ;  /* 0x000000a000017945 */ /* 0x000fe60003800200 */
[----:B------:R-:W-:-:S04]  /*1b90*/  ISETP.GE.AND P0, PT, R11, R4, PT ;  /* 0x000000040b00720c */ /* 0x000fc80003f06270 */
[----:B--2---:R-:W-:-:S13]  /*1ba0*/  ISETP.LT.AND P0, PT, R10, R5, !P0 ;  /* 0x000000050a00720c */ /* 0x004fda0004701270 */
[----:B------:R-:W-:Y:S01]  /*1bb0*/  @!P0 PRMT R8, RZ, 0x7610, R8 ;  /* 0x00007610ff088816 */ /* 0x000fe20000000008 */
[----:B------:R-:W-:Y:S06]  /*1bc0*/  @!P0 BRA `(.L_x_34) ;  /* 0x0000000000148947 */ /* 0x000fec0003800000 */
[----:B------:R-:W1:Y:S01]  /*1bd0*/  LDC.64 R8, c[0x0][0x390] ;  /* 0x0000e400ff087b82 */ /* 0x000e620000000a00 */
[----:B------:R-:W-:-:S04]  /*1be0*/  IMAD R4, R4, UR7, R11 ;  /* 0x0000000704047c24 */ /* 0x000fc8000f8e020b */
[----:B------:R-:W-:-:S04]  /*1bf0*/  IMAD R5, R4, R5, R10 ;  /* 0x0000000504057224 */ /* 0x000fc800078e020a */
[----:B-1----:R-:W-:-:S05]  /*1c00*/  IMAD.WIDE R4, R5, 0x2, R8 ;  /* 0x0000000205047825 */ /* 0x002fca00078e0208 */
[----:B------:R1:W5:Y:S02]  /*1c10*/  LDG.E.U16 R8, desc[UR8][R4.64] ;  /* 0x0000000804087981 */ /* 0x000364000c1e1500 */
.L_x_34:
[----:B------:R-:W-:Y:S05]  /*1c20*/  BSYNC.RECONVERGENT B1 ;  /* 0x0000000000017941 */ /* 0x000fea0003800200 */
.L_x_33:
[----:B-1----:R-:W2:Y:S04]  /*1c30*/  LDL R4, [R1+0x120] ;  /* 0x0001200001047983 */ /* 0x002ea80000100800 */
[----:B------:R3:W5:Y:S04]  /*1c40*/  LDL R15, [R1+0x114] ;  /* 0x00011400010f7983 */ /* 0x0007680000100800 */
[----:B--2--5:R3:W-:Y:S02]  /*1c50*/  STS.U16 [R4], R8 ;  /* 0x0000000804007388 */ /* 0x0247e40000000400 */
.L_x_28:
[----:B------:R-:W-:Y:S05]  /*1c60*/  BSYNC.RECONVERGENT B0 ;  /* 0x0000000000007941 */ /* 0x000fea0003800200 */
.L_x_27:
[----:B------:R-:W-:Y:S01]  /*1c70*/  BSSY.RECONVERGENT B0, `(.L_x_35) ;  /* 0x000003b000007945 */ /* 0x000fe20003800200 */
.L_x_36:
[----:B------:R-:W-:Y:S02]  /*1c80*/  IADD3 R23, PT, PT, R0, R15, RZ ;  /* 0x0000000f00177210 */ /* 0x000fe40007ffe0ff */
[----:B0-----:R-:W-:Y:S02]  /*1c90*/  LEA.HI R17, R15, UR10, RZ, 0x1a ;  /* 0x0000000a0f117c11 */ /* 0x001fe4000f8fd0ff */
[----:B------:R-:W-:Y:S02]  /*1ca0*/  IADD3 R25, PT, PT, R23, R0, RZ ;  /* 0x0000000017197210 */ /* 0x000fe40007ffe0ff */
[----:B------:R-:W-:Y:S02]  /*1cb0*/  LOP3.LUT R20, R15, 0x3f, RZ, 0xc0, !PT ;  /* 0x0000003f0f147812 */ /* 0x000fe400078ec0ff */
[----:B0-----:R-:W-:Y:S02]  /*1cc0*/  ISETP.GE.AND P0, PT, R17, R6, PT ;  /* 0x000000061100720c */ /* 0x001fe40003f06270 */
[----:B------:R-:W-:-:S02]  /*1cd0*/  IADD3 R27, PT, PT, R25, R0, RZ ;  /* 0x00000000191b7210 */ /* 0x000fc40007ffe0ff */
[----:B------:R-:W-:Y:S02]  /*1ce0*/  LEA.HI R19, R23, UR10, RZ, 0x1a ;  /* 0x0000000a17137c11 */ /* 0x000fe4000f8fd0ff */
[----:B------:R-:W-:Y:S02]  /*1cf0*/  ISETP.GE.OR P0, PT, R20, R7, P0 ;  /* 0x000000071400720c */ /* 0x000fe40000706670 */
[----:B------:R-:W-:Y:S02]  /*1d00*/  LEA.HI R21, R25, UR10, RZ, 0x1a ;  /* 0x0000000a19157c11 */ /* 0x000fe4000f8fd0ff */
[----:B------:R-:W-:Y:S02]  /*1d10*/  LEA.HI R29, R27, UR10, RZ, 0x1a ;  /* 0x0000000a1b1d7c11 */ /* 0x000fe4000f8fd0ff */
[----:B------:R-:W-:Y:S02]  /*1d20*/  LOP3.LUT R22, R23, 0x3f, RZ, 0xc0, !PT ;  /* 0x0000003f17167812 */ /* 0x000fe400078ec0ff */
[----:B------:R-:W-:-:S02]  /*1d30*/  ISETP.GE.AND P2, PT, R19, R6, PT ;  /* 0x000000061300720c */ /* 0x000fc40003f46270 */
[----:B------:R-:W-:Y:S02]  /*1d40*/  LOP3.LUT R24, R25, 0x3f, RZ, 0xc0, !PT ;  /* 0x0000003f19187812 */ /* 0x000fe400078ec0ff */
[-C--:B------:R-:W-:Y:S01]  /*1d50*/  ISETP.GE.AND P4, PT, R21, R6.reuse, PT ;  /* 0x000000061500720c */ /* 0x080fe20003f86270 */
[----:B---3--:R-:W0:Y:S01]  /*1d60*/  @!P0 LDC.64 R4, c[0x0][0x390] ;  /* 0x0000e400ff048b82 */ /* 0x008e220000000a00 */
[----:B------:R-:W-:Y:S01]  /*1d70*/  LOP3.LUT R26, R27, 0x3f, RZ, 0xc0, !PT ;  /* 0x0000003f1b1a7812 */ /* 0x000fe200078ec0ff */
[----:B------:R-:W-:Y:S01]  /*1d80*/  @!P0 IMAD R14, R6, UR7, R17 ;  /* 0x00000007060e8c24 */ /* 0x000fe2000f8e0211 */
[----:B------:R-:W-:Y:S02]  /*1d90*/  ISETP.GE.AND P1, PT, R29, R6, PT ;  /* 0x000000061d00720c */ /* 0x000fe40003f26270 */
[-C--:B------:R-:W-:Y:S01]  /*1da0*/  ISETP.LT.AND P2, PT, R22, R7.reuse, !P2 ;  /* 0x000000071600720c */ /* 0x080fe20005741270 */
[-C--:B------:R-:W-:Y:S01]  /*1db0*/  @!P0 IMAD R17, R14, R7.reuse, R20 ;  /* 0x000000070e118224 */ /* 0x080fe200078e0214 */
[----:B------:R-:W-:-:S02]  /*1dc0*/  ISETP.LT.AND P4, PT, R24, R7, !P4 ;  /* 0x000000071800720c */ /* 0x000fc40006781270 */
[----:B------:R-:W-:-:S09]  /*1dd0*/  ISETP.LT.AND P1, PT, R26, R7, !P1 ;  /* 0x000000071a00720c */ /* 0x000fd20004f21270 */
[----:B-12---:R-:W1:Y:S01]  /*1de0*/  @P2 LDC.64 R8, c[0x0][0x390] ;  /* 0x0000e400ff082b82 */ /* 0x006e620000000a00 */
        /* <DEDUP_REMOVED lines=19> */
[----:B------:R-:W-:Y:S02]  /*1f20*/  LOP3.LUT R15, R20, 0xfc0, R15, 0xf8, !PT ;  /* 0x00000fc0140f7812 */ /* 0x000fe400078ef80f */
[----:B------:R-:W-:Y:S02]  /*1f30*/  LOP3.LUT R17, R22, 0xfc0, R23, 0xf8, !PT ;  /* 0x00000fc016117812 */ /* 0x000fe400078ef817 */
[----:B------:R-:W-:Y:S02]  /*1f40*/  LOP3.LUT R19, R24, 0xfc0, R25, 0xf8, !PT ;  /* 0x00000fc018137812 */ /* 0x000fe400078ef819 */
[-C--:B--2---:R-:W-:Y:S02]  /*1f50*/  LEA R5, R15, R46.reuse, 0x1 ;  /* 0x0000002e0f057211 */ /* 0x084fe400078e08ff */
[----:B------:R-:W-:Y:S02]  /*1f60*/  LOP3.LUT R15, R26, 0xfc0, R27, 0xf8, !PT ;  /* 0x00000fc01a0f7812 */ /* 0x000fe400078ef81b */
[----:B------:R-:W-:-:S02]  /*1f70*/  LEA R17, R17, R46, 0x1 ;  /* 0x0000002e11117211 */ /* 0x000fc400078e08ff */
[-C--:B------:R-:W-:Y:S02]  /*1f80*/  LEA R19, R19, R46.reuse, 0x1 ;  /* 0x0000002e13137211 */ /* 0x080fe400078e08ff */
[----:B-1----:R-:W-:Y:S02]  /*1f90*/  LEA R9, R15, R46, 0x1 ;  /* 0x0000002e0f097211 */ /* 0x002fe400078e08ff */
[----:B------:R-:W-:Y:S02]  /*1fa0*/  IADD3 R15, PT, PT, R27, R0, RZ ;  /* 0x000000001b0f7210 */ /* 0x000fe40007ffe0ff */
        /* <DEDUP_REMOVED lines=8> */
.L_x_35:
[----:B------:R-:W-:Y:S01]  /*2030*/  BAR.SYNC.DEFER_BLOCKING 0x0 ;  /* 0x0000000000007b1d */ /* 0x000fe20000010000 */
[----:B------:R-:W-:-:S05]  /*2040*/  ISETP.GT.U32.AND P0, PT, R123, 0x3f, PT ;  /* 0x0000003f7b00780c */ /* 0x000fca0003f04070 */
[----:B------:R-:W1:Y:S01]  /*2050*/  LDCU UR11, c[0x0][0x3b0] ;  /* 0x00007600ff0b77ac */ /* 0x000e620008000800 */
[----:B------:R-:W-:Y:S07]  /*2060*/  BSSY.RECONVERGENT B0, `(.L_x_37) ;  /* 0x0000696000007945 */ /* 0x000fee0003800200 */
[----:B------:R-:W-:Y:S05]  /*2070*/  @P0 BRA `(.L_x_38) ;  /* 0x0000006800500947 */ /* 0x000fea0003800000 */
[----:B------:R-:W-:-:S07]  /*2080*/  MOV R47, R123 ;  /* 0x0000007b002f7202 */ /* 0x000fce0000000f00 */
.L_x_44:
[----:B------:R-:W2:Y:S02]  /*2090*/  LDCU.U8 UR6, c[0x0][0x3b4] ;  /* 0x00007680ff0677ac */ /* 0x000ea40008000000 */
[----:B--2---:R-:W-:-:S04]  /*20a0*/  UPRMT UR6, UR6, 0x8880, URZ ;  /* 0x0000888006067896 */ /* 0x004fc800080000ff */
[----:B------:R-:W-:-:S09]  /*20b0*/  UISETP.NE.AND UP0, UPT, UR6, URZ, UPT ;  /* 0x000000ff0600728c */ /* 0x000fd2000bf05270 */
[----:B-1----:R-:W-:Y:S05]  /*20c0*/  BRA.U UP0, `(.L_x_39) ;  /* 0x0000001d00847547 */ /* 0x002fea000b800000 */
[----:B0-----:R-:W-:Y:S02]  /*20d0*/  MOV R4, 0x400 ;  /* 0x0000040000047802 */ /* 0x001fe40000000f00 */
[----:B------:R-:W-:Y:S02]  /*20e0*/  LEA R52, R47, R3, 0x7 ;  /* 0x000000032f347211 */ /* 0x000fe400078e38ff */
[----:B------:R-:W-:-:S03]  /*20f0*/  LEA R3, R44, R4, 0x18 ;  /* 0x000000042c037211 */ /* 0x000fc600078ec0ff */
[----:B------:R-:W0:Y:S04]  /*2100*/  LDS.64 R8, [R52] ;  /* 0x0000000034087984 */ /* 0x000e280000000a00 */
[----:B------:R-:W2:Y:S04]  /*2110*/  LDS.U16 R5, [R3+0x2000] ;  /* 0x0020000003057984 */ /* 0x000ea80000000400 */
[----:B------:R-:W3:Y:S04]  /*2120*/  LDS.U16 R12, [R3+0x2080] ;  /* 0x00208000030c7984 */ /* 0x000ee80000000400 */
[----:B------:R-:W4:Y:S04]  /*2130*/  LDS.U16 R15, [R3+0x2100] ;  /* 0x00210000030f7984 */ /* 0x000f280000000400 */
[----:B------:R-:W5:Y:S04]  /*2140*/  LDS.U16 R17, [R3+0x2180] ;  /* 0x0021800003117984 */ /* 0x000f680000000400 */
[----:B------:R-:W1:Y:S04]  /*2150*/  LDS.64 R10, [R52+0x8] ;  /* 0x00000800340a7984 */ /* 0x000e680000000a00 */
[----:B------:R-:W1:Y:S04]  /*2160*/  LDS.U16 R18, [R3+0x2200] ;  /* 0x0022000003127984 */ /* 0x000e680000000400 */
[----:B------:R-:W1:Y:S04]  /*2170*/  LDS.U16 R19, [R3+0x2280] ;  /* 0x0022800003137984 */ /* 0x000e680000000400 */
[----:B------:R-:W1:Y:S04]  /*2180*/  LDS.U16 R20, [R3+0x2300] ;  /* 0x0023000003147984 */ /* 0x000e680000000400 */
[----:B------:R-:W1:Y:S04]  /*2190*/  LDS.U16 R21, [R3+0x2380] ;  /* 0x0023800003157984 */ /* 0x000e680000000400 */
[----:B------:R-:W1:Y:S01]  /*21a0*/  LDS.64 R6, [R52+0x10] ;  /* 0x0000100034067984 */ /* 0x000e620000000a00 */
[----:B0-----:R-:W-:-:S02]  /*21b0*/  HADD2.F32 R4, -RZ, R8.H0_H0 ;  /* 0x20000008ff047230 */ /* 0x001fc40000004100 */
[----:B------:R-:W-:Y:S01]  /*21c0*/  HADD2.F32 R14, -RZ, R9.H0_H0 ;  /* 0x20000009ff0e7230 */ /* 0x000fe20000004100 */
[----:B------:R-:W0:Y:S01]  /*21d0*/  LDS.U16 R22, [R3+0x2400] ;  /* 0x0024000003167984 */ /* 0x000e220000000400 */
[----:B--2---:R-:W-:Y:S02]  /*21e0*/  HADD2.F32 R13, -RZ, R5.H0_H0 ;  /* 0x20000005ff0d7230 */ /* 0x004fe40000004100 */
[----:B------:R-:W-:Y:S01]  /*21f0*/  HADD2.F32 R5, -RZ, R8.H1_H1 ;  /* 0x30000008ff057230 */ /* 0x000fe20000004100 */
[----:B------:R-:W2:Y:S01]  /*2200*/  LDS.U16 R23, [R3+0x2480] ;  /* 0x0024800003177984 */ /* 0x000ea20000000400 */
[----:B---3--:R-:W-:Y:S02]  /*2210*/  HADD2.F32 R12, -RZ, R12.H0_H0 ;  /* 0x2000000cff0c7230 */ /* 0x008fe40000004100 */
[----:B------:R-:W-:Y:S01]  /*2220*/  FFMA R8, R4, R13, RZ ;  /* 0x0000000d04087223 */ /* 0x000fe200000000ff */
[----:B------:R-:W3:Y:S01]  /*2230*/  LDS.U16 R24, [R3+0x2500] ;  /* 0x0025000003187984 */ /* 0x000ee20000000400 */
[----:B----4-:R-:W-:-:S02]  /*2240*/  HADD2.F32 R16, -RZ, R15.H0_H0 ;  /* 0x2000000fff107230 */ /* 0x010fc40000004100 */
[----:B------:R-:W-:Y:S01]  /*2250*/  FFMA R13, R5, R12, R8 ;  /* 0x0000000c050d7223 */ /* 0x000fe20000000008 */
[----:B------:R-:W-:Y:S01]  /*2260*/  HADD2.F32 R15, -RZ, R9.H1_H1 ;  /* 0x30000009ff0f7230 */ /* 0x000fe20000004100 */
[----:B------:R-:W4:Y:S01]  /*2270*/  LDS.U16 R25, [R3+0x2580] ;  /* 0x0025800003197984 */ /* 0x000f220000000400 */
[----:B-----5:R-:W-:Y:S02]  /*2280*/  HADD2.F32 R17, -RZ, R17.H0_H0 ;  /* 0x20000011ff117230 */ /* 0x020fe40000004100 */
[----:B------:R-:W-:Y:S01]  /*2290*/  FFMA R12, R14, R16, R13 ;  /* 0x000000100e0c7223 */ /* 0x000fe2000000000d */
[----:B------:R-:W5:Y:S01]  /*22a0*/  LDS.64 R8, [R52+0x18] ;  /* 0x0000180034087984 */ /* 0x000f620000000a00 */
[----:B-1----:R-:W-:Y:S02]  /*22b0*/  HADD2.F32 R16, -RZ, R10.H0_H0 ;  /* 0x2000000aff107230 */ /* 0x002fe40000004100 */
[----:B------:R-:W-:Y:S01]  /*22c0*/  FFMA R17, R15, R17, R12 ;  /* 0x000000110f117223 */ /* 0x000fe2000000000c */
[----:B------:R-:W1:Y:S01]  /*22d0*/  LDS.U16 R26, [R3+0x2600] ;  /* 0x00260000031a7984 */ /* 0x000e620000000400 */
[----:B------:R-:W-:-:S03]  /*22e0*/  HADD2.F32 R18, -RZ, R18.H0_H0 ;  /* 0x20000012ff127230 */ /* 0x000fc60000004100 */
[----:B------:R-:W1:Y:S02]  /*22f0*/  LDS.U16 R27, [R3+0x2680] ;  /* 0x00268000031b7984 */ /* 0x000e640000000400 */
[----:B------:R-:W-:Y:S01]  /*2300*/  FFMA R12, R16, R18, R17 ;  /* 0x00000012100c7223 */ /* 0x000fe20000000011 */
[----:B------:R-:W-:Y:S01]  /*2310*/  HADD2.F32 R17, -RZ, R10.H1_H1 ;  /* 0x3000000aff117230 */ /* 0x000fe20000004100 */
[----:B------:R-:W1:Y:S01]  /*2320*/  LDS.U16 R28, [R3+0x2700] ;  /* 0x00270000031c7984 */ /* 0x000e620000000400 */
[----:B------:R-:W-:Y:S02]  /*2330*/  HADD2.F32 R10, -RZ, R19.H0_H0 ;  /* 0x20000013ff0a7230 */ /* 0x000fe40000004100 */
[--C-:B------:R-:W-:Y:S01]  /*2340*/  HADD2.F32 R18, -RZ, R11.reuse.H0_H0 ;  /* 0x2000000bff127230 */ /* 0x100fe20000004100 */
[----:B------:R-:W1:Y:S01]  /*2350*/  LDS.U16 R29, [R3+0x2780] ;  /* 0x00278000031d7984 */ /* 0x000e620000000400 */
[----:B------:R-:W-:Y:S02]  /*2360*/  HADD2.F32 R20, -RZ, R20.H0_H0 ;  /* 0x20000014ff147230 */ /* 0x000fe40000004100 */
[----:B------:R-:W-:Y:S01]  /*2370*/  FFMA R13, R17, R10, R12 ;  /* 0x0000000a110d7223 */ /* 0x000fe2000000000c */
[----:B------:R-:W-:Y:S01]  /*2380*/  HADD2.F32 R19, -RZ, R11.H1_H1 ;  /* 0x3000000bff137230 */ /* 0x000fe20000004100 */
[----:B------:R-:W1:Y:S01]  /*2390*/  LDS.U16 R30, [R3+0x2800] ;  /* 0x00280000031e7984 */ /* 0x000e620000000400 */
[----:B------:R-:W-:-:S02]  /*23a0*/  HADD2.F32 R21, -RZ, R21.H0_H0 ;  /* 0x20000015ff157230 */ /* 0x000fc40000004100 */
[----:B------:R-:W-:Y:S01]  /*23b0*/  FFMA R12, R18, R20, R13 ;  /* 0x00000014120c7223 */ /* 0x000fe2000000000d */
[----:B------:R-:W-:Y:S01]  /*23c0*/  HADD2.F32 R20, -RZ, R6.H0_H0 ;  /* 0x20000006ff147230 */ /* 0x000fe20000004100 */
[----:B------:R-:W1:Y:S01]  /*23d0*/  LDS.64 R10, [R52+0x20] ;  /* 0x00002000340a7984 */ /* 0x000e620000000a00 */
[----:B0-----:R-:W-:Y:S02]  /*23e0*/  HADD2.F32 R22, -RZ, R22.H0_H0 ;  /* 0x20000016ff167230 */ /* 0x001fe40000004100 */
[----:B------:R-:W-:Y:S01]  /*23f0*/  FFMA R13, R19, R21, R12 ;  /* 0x00000015130d7223 */ /* 0x000fe2000000000c */
[----:B------:R-:W-:Y:S01]  /*2400*/  HADD2.F32 R21, -RZ, R6.H1_H1 ;  /* 0x30000006ff157230 */ /* 0x000fe20000004100 */
[----:B------:R-:W0:Y:S01]  /*2410*/  LDS.U16 R31, [R3+0x2880] ;  /* 0x00288000031f7984 */ /* 0x000e220000000400 */
[----:B--2---:R-:W-:Y:S02]  /*2420*/  HADD2.F32 R23, -RZ, R23.H0_H0 ;  /* 0x20000017ff177230 */ /* 0x004fe40000004100 */
[----:B------:R-:W-:Y:S01]  /*2430*/  FFMA R22, R20, R22, R13 ;  /* 0x0000001614167223 */ /* 0x000fe2000000000d */
[----:B------:R-:W2:Y:S01]  /*2440*/  LDS.U16 R12, [R3+0x2900] ;  /* 0x00290000030c7984 */ /* 0x000ea20000000400 */
[----:B---3--:R-:W-:-:S02]  /*2450*/  HADD2.F32 R24, -RZ, R24.H0_H0 ;  /* 0x20000018ff187230 */ /* 0x008fc40000004100 */
[----:B------:R-:W-:Y:S01]  /*2460*/  FFMA R13, R21, R23, R22 ;  /* 0x00000017150d7223 */ /* 0x000fe20000000016 */
[--C-:B------:R-:W-:Y:S01]  /*2470*/  HADD2.F32 R22, -RZ, R7.reuse.H0_H0 ;  /* 0x20000007ff167230 */ /* 0x100fe20000004100 */
[----:B------:R-:W3:Y:S01]  /*2480*/  LDS.U16 R32, [R3+0x2980] ;  /* 0x0029800003207984 */ /* 0x000ee20000000400 */
[----:B------:R-:W-:Y:S02]  /*2490*/  HADD2.F32 R23, -RZ, R7.H1_H1 ;  /* 0x30000007ff177230 */ /* 0x000fe40000004100 */
[----:B----4-:R-:W-:Y:S01]  /*24a0*/  HADD2.F32 R25, -RZ, R25.H0_H0 ;  /* 0x20000019ff197230 */ /* 0x010fe20000004100 */
[----:B------:R-:W4:Y:S01]  /*24b0*/  LDS.64 R34, [R52+0x28] ;  /* 0x0000280034227984 */ /* 0x000f220000000a00 */
[----:B------:R-:W-:Y:S01]  /*24c0*/  FFMA R6, R22, R24, R13 ;  /* 0x0000001816067223 */ /* 0x000fe2000000000d */
[----:B-----5:R-:W-:Y:S02]  /*24d0*/  HADD2.F32 R24, -RZ, R8.H0_H0 ;  /* 0x20000008ff187230 */ /* 0x020fe40000004100 */
[----:B------:R-:W5:Y:S01]  /*24e0*/  LDS.U16 R33, [R3+0x2a00] ;  /* 0x002a000003217984 */ /* 0x000f620000000400 */
[----:B-1----:R-:W-:-:S02]  /*24f0*/  HADD2.F32 R26, -RZ, R26.H0_H0 ;  /* 0x2000001aff1a7230 */ /* 0x002fc40000004100 */
[----:B------:R-:W-:Y:S01]  /*2500*/  FFMA R7, R23, R25, R6 ;  /* 0x0000001917077223 */ /* 0x000fe20000000006 */
[----:B------:R-:W-:Y:S01]  /*2510*/  HADD2.F32 R25, -RZ, R8.H1_H1 ;  /* 0x30000008ff197230 */ /* 0x000fe20000004100 */
[----:B------:R-:W1:Y:S01]  /*2520*/  LDS.U16 R36, [R3+0x2a80] ;  /* 0x002a800003247984 */ /* 0x000e620000000400 */
[----:B------:R-:W-:Y:S02]  /*2530*/  HADD2.F32 R8, -RZ, R27.H0_H0 ;  /* 0x2000001bff087230 */ /* 0x000fe40000004100 */
[----:B------:R-:W-:Y:S01]  /*2540*/  FFMA R6, R24, R26, R7 ;  /* 0x0000001a18067223 */ /* 0x000fe20000000007 */
[--C-:B------:R-:W-:Y:S01]  /*2550*/  HADD2.F32 R26, -RZ, R9.reuse.H0_H0 ;  /* 0x20000009ff1a7230 */ /* 0x100fe20000004100 */
[----:B------:R-:W1:Y:S01]  /*2560*/  LDS.U16 R37, [R3+0x2b00] ;  /* 0x002b000003257984 */ /* 0x000e620000000400 */
[----:B------:R-:W-:Y:S02]  /*2570*/  HADD2.F32 R27, -RZ, R9.H1_H1 ;  /* 0x30000009ff1b7230 */ /* 0x000fe40000004100 */
[----:B------:R-:W-:Y:S01]  /*2580*/  FFMA R9, R25, R8, R6 ;  /* 0x0000000819097223 */ /* 0x000fe20000000006 */
[----:B------:R-:W-:Y:S01]  /*2590*/  HADD2.F32 R28, -RZ, R28.H0_H0 ;  /* 0x2000001cff1c7230 */ /* 0x000fe20000004100 */
[----:B------:R-:W1:Y:S01]  /*25a0*/  LDS.U16 R38, [R3+0x2b80] ;  /* 0x002b800003267984 */ /* 0x000e620000000400 */
[----:B------:R-:W-:-:S03]  /*25b0*/  HADD2.F32 R29, -RZ, R29.H0_H0 ;  /* 0x2000001dff1d7230 */ /* 0x000fc60000004100 */
[----:B------:R-:W1:Y:S01]  /*25c0*/  LDS.64 R6, [R52+0x30] ;  /* 0x0000300034067984 */ /* 0x000e620000000a00 */
[----:B------:R-:W-:Y:S01]  /*25d0*/  FFMA R8, R26, R28, R9 ;  /* 0x0000001c1a087223 */ /* 0x000fe20000000009 */
[----:B------:R-:W-:Y:S02]  /*25e0*/  HADD2.F32 R30, -RZ, R30.H0_H0 ;  /* 0x2000001eff1e7230 */ /* 0x000fe40000004100 */
[----:B------:R-:W1:Y:S01]  /*25f0*/  LDS.U16 R39, [R3+0x2c00] ;  /* 0x002c000003277984 */ /* 0x000e620000000400 */
[--C-:B------:R-:W-:Y:S02]  /*2600*/  HADD2.F32 R28, -RZ, R10.reuse.H0_H0 ;  /* 0x2000000aff1c7230 */ /* 0x100fe40000004100 */
[----:B------:R-:W-:Y:S01]  /*2610*/  FFMA R9, R27, R29, R8 ;  /* 0x0000001d1b097223 */ /* 0x000fe20000000008 */
[----:B------:R-:W-:Y:S01]  /*2620*/  HADD2.F32 R29, -RZ, R10.H1_H1 ;  /* 0x3000000aff1d7230 */ /* 0x000fe20000004100 */
[----:B------:R-:W1:Y:S01]  /*2630*/  LDS.U16 R40, [R3+0x2c80] ;  /* 0x002c800003287984 */ /* 0x000e620000000400 */
[----:B0-----:R-:W-:-:S02]  /*2640*/  HADD2.F32 R31, -RZ, R31.H0_H0 ;  /* 0x2000001fff1f7230 */ /* 0x001fc40000004100 */
[----:B------:R-:W-:Y:S01]  /*2650*/  FFMA R8, R28, R30, R9 ;  /* 0x0000001e1c087223 */ /* 0x000fe20000000009 */
[--C-:B------:R-:W-:Y:S01]  /*2660*/  HADD2.F32 R30, -RZ, R11.reuse.H0_H0 ;  /* 0x2000000bff1e7230 */ /* 0x100fe20000004100 */
[----:B------:R-:W0:Y:S01]  /*2670*/  LDS.U16 R41, [R3+0x2d00] ;  /* 0x002d000003297984 */ /* 0x000e220000000400 */
[----:B--2---:R-:W-:Y:S02]  /*2680*/  HADD2.F32 R12, -RZ, R12.H0_H0 ;  /* 0x2000000cff0c7230 */ /* 0x004fe40000004100 */
[----:B------:R-:W-:Y:S01]  /*2690*/  FFMA R9, R29, R31, R8 ;  /* 0x0000001f1d097223 */ /* 0x000fe20000000008 */
[----:B------:R-:W-:Y:S01]  /*26a0*/  HADD2.F32 R31, -RZ, R11.H1_H1 ;  /* 0x3000000bff1f7230 */ /* 0x000fe20000004100 */
[----:B------:R-:W2:Y:S02]  /*26b0*/  LDS.U16 R42, [R3+0x2d80] ;  /* 0x002d8000032a7984 */ /* 0x000ea40000000400 */
[----:B------:R-:W-:Y:S01]  /*26c0*/  FFMA R8, R30, R12, R9 ;  /* 0x0000000c1e087223 */ /* 0x000fe20000000009 */
[----:B---3--:R-:W-:Y:S01]  /*26d0*/  HADD2.F32 R9, -RZ, R32.H0_H0 ;  /* 0x20000020ff097230 */ /* 0x008fe20000004100 */
[----:B------:R-:W3:Y:S01]  /*26e0*/  LDS.64 R12, [R52+0x38] ;  /* 0x00003800340c7984 */ /* 0x000ee20000000a00 */
[----:B----4-:R-:W-:-:S03]  /*26f0*/  HADD2.F32 R32, -RZ, R34.H0_H0 ;  /* 0x20000022ff207230 */ /* 0x010fc60000004100 */
[----:B------:R-:W4:Y:S01]  /*2700*/  LDS.U16 R43, [R3+0x2e00] ;  /* 0x002e0000032b7984 */ /* 0x000f220000000400 */
[----:B-----5:R-:W-:Y:S02]  /*2710*/  HADD2.F32 R10, -RZ, R33.H0_H0 ;  /* 0x20000021ff0a7230 */ /* 0x020fe40000004100 */
[----:B------:R-:W-:Y:S01]  /*2720*/  FFMA R9, R31, R9, R8 ;  /* 0x000000091f097223 */ /* 0x000fe20000000008 */
[----:B------:R-:W-:Y:S01]  /*2730*/  HADD2.F32 R33, -RZ, R34.H1_H1 ;  /* 0x30000022ff217230 */ /* 0x000fe20000004100 */
[----:B------:R-:W5:Y:S01]  /*2740*/  LDS.U16 R44, [R3+0x2e80] ;  /* 0x002e8000032c7984 */ /* 0x000f620000000400 */
[----:B-1----:R-:W-:Y:S02]  /*2750*/  HADD2.F32 R36, -RZ, R36.H0_H0 ;  /* 0x20000024ff247230 */ /* 0x002fe40000004100 */
[----:B------:R-:W-:Y:S01]  /*2760*/  FFMA R10, R32, R10, R9 ;  /* 0x0000000a200a7223 */ /* 0x000fe20000000009 */
[----:B------:R-:W-:Y:S01]  /*2770*/  HADD2.F32 R34, -RZ, R35.H0_H0 ;  /* 0x20000023ff227230 */ /* 0x000fe20000004100 */
[----:B------:R-:W1:Y:S01]  /*2780*/  LDS.U16 R48, [R3+0x2f00] ;  /* 0x002f000003307984 */ /* 0x000e620000000400 */
[----:B------:R-:W-:-:S02]  /*2790*/  HADD2.F32 R37, -RZ, R37.H0_H0 ;  /* 0x20000025ff257230 */ /* 0x000fc40000004100 */
[----:B------:R-:W-:Y:S01]  /*27a0*/  FFMA R9, R33, R36, R10 ;  /* 0x0000002421097223 */ /* 0x000fe2000000000a */
[----:B------:R-:W-:Y:S01]  /*27b0*/  HADD2.F32 R35, -RZ, R35.H1_H1 ;  /* 0x30000023ff237230 */ /* 0x000fe20000004100 */
[----:B------:R-:W1:Y:S01]  /*27c0*/  LDS.U16 R50, [R3+0x2f80] ;  /* 0x002f800003327984 */ /* 0x000e620000000400 */
[----:B------:R-:W-:Y:S02]  /*27d0*/  HADD2.F32 R38, -RZ, R38.H0_H0 ;  /* 0x20000026ff267230 */ /* 0x000fe40000004100 */
[----:B------:R-:W-:Y:S01]  /*27e0*/  FFMA R8, R34, R37, R9 ;  /* 0x0000002522087223 */ /* 0x000fe20000000009 */
[----:B------:R-:W1:Y:S01]  /*27f0*/  LDS.64 R10, [R52+0x40] ;  /* 0x00004000340a7984 */ /* 0x000e620000000a00 */
[--C-:B------:R-:W-:Y:S02]  /*2800*/  HADD2.F32 R36, -RZ, R6.reuse.H0_H0 ;  /* 0x20000006ff247230 */ /* 0x100fe40000004100 */
[----:B------:R-:W-:Y:S01]  /*2810*/  FFMA R9, R35, R38, R8 ;  /* 0x0000002623097223 */ /* 0x000fe20000000008 */
[----:B------:R-:W-:Y:S01]  /*2820*/  HADD2.F32 R37, -RZ, R6.H1_H1 ;  /* 0x30000006ff257230 */ /* 0x000fe20000004100 */
[----:B------:R-:W1:Y:S01]  /*2830*/  LDS.U16 R51, [R3+0x3000] ;  /* 0x0030000003337984 */ /* 0x000e620000000400 */
[----:B------:R-:W-:-:S02]  /*2840*/  HADD2.F32 R39, -RZ, R39.H0_H0 ;  /* 0x20000027ff277230 */ /* 0x000fc40000004100 */
[--C-:B------:R-:W-:Y:S01]  /*2850*/  HADD2.F32 R38, -RZ, R7.reuse.H0_H0 ;  /* 0x20000007ff267230 */ /* 0x100fe20000004100 */
[----:B------:R-:W1:Y:S01]  /*2860*/  LDS.U16 R53, [R3+0x3080] ;  /* 0x0030800003357984 */ /* 0x000e620000000400 */
[----:B------:R-:W-:Y:S02]  /*2870*/  HADD2.F32 R40, -RZ, R40.H0_H0 ;  /* 0x20000028ff287230 */ /* 0x000fe40000004100 */
[----:B------:R-:W-:Y:S01]  /*2880*/  FFMA R8, R36, R39, R9 ;  /* 0x0000002724087223 */ /* 0x000fe20000000009 */
[----:B------:R-:W-:Y:S01]  /*2890*/  HADD2.F32 R39, -RZ, R7.H1_H1 ;  /* 0x30000007ff277230 */ /* 0x000fe20000004100 */
[----:B------:R-:W1:Y:S01]  /*28a0*/  LDS.U16 R54, [R3+0x3100] ;  /* 0x0031000003367984 */ /* 0x000e620000000400 */
[----:B0-----:R-:W-:Y:S02]  /*28b0*/  HADD2.F32 R41, -RZ, R41.H0_H0 ;  /* 0x20000029ff297230 */ /* 0x001fe40000004100 */
[----:B------:R-:W-:Y:S01]  /*28c0*/  FFMA R7, R37, R40, R8 ;  /* 0x0000002825077223 */ /* 0x000fe20000000008 */
[----:B------:R-:W0:Y:S01]  /*28d0*/  LDS.U16 R55, [R3+0x3180] ;  /* 0x0031800003377984 */ /* 0x000e220000000400 */
[----:B--2---:R-:W-:-:S02]  /*28e0*/  HADD2.F32 R42, -RZ, R42.H0_H0 ;  /* 0x2000002aff2a7230 */ /* 0x004fc40000004100 */
[----:B------:R-:W-:Y:S01]  /*28f0*/  FFMA R6, R38, R41, R7 ;  /* 0x0000002926067223 */ /* 0x000fe20000000007 */
[----:B------:R-:W2:Y:S01]  /*2900*/  LDS.64 R8, [R52+0x48] ;  /* 0x0000480034087984 */ /* 0x000ea20000000a00 */
[--C-:B---3--:R-:W-:Y:S02]  /*2910*/  HADD2.F32 R40, -RZ, R12.reuse.H0_H0 ;  /* 0x2000000cff287230 */ /* 0x108fe40000004100 */
[----:B------:R-:W-:Y:S01]  /*2920*/  FFMA R7, R39, R42, R6 ;  /* 0x0000002a27077223 */ /* 0x000fe20000000006 */
[----:B------:R-:W-:Y:S01]  /*2930*/  HADD2.F32 R41, -RZ, R12.H1_H1 ;  /* 0x3000000cff297230 */ /* 0x000fe20000004100 */
[----:B------:R-:W3:Y:S01]  /*2940*/  LDS.U16 R56, [R3+0x3200] ;  /* 0x0032000003387984 */ /* 0x000ee20000000400 */
[----:B----4-:R-:W-:Y:S02]  /*2950*/  HADD2.F32 R43, -RZ, R43.H0_H0 ;  /* 0x2000002bff2b7230 */ /* 0x010fe40000004100 */
[----:B------:R-:W-:Y:S01]  /*2960*/  HADD2.F32 R42, -RZ, R13.H0_H0 ;  /* 0x2000000dff2a7230 */ /* 0x000fe20000004100 */
[----:B------:R-:W4:Y:S01]  /*2970*/  LDS.U16 R57, [R3+0x3280] ;  /* 0x0032800003397984 */ /* 0x000f220000000400 */
[----:B-----5:R-:W-:-:S02]  /*2980*/  HADD2.F32 R44, -RZ, R44.H0_H0 ;  /* 0x2000002cff2c7230 */ /* 0x020fc40000004100 */
[----:B------:R-:W-:Y:S01]  /*2990*/  FFMA R6, R40, R43, R7 ;  /* 0x0000002b28067223 */ /* 0x000fe20000000007 */
[----:B------:R-:W-:Y:S01]  /*29a0*/  HADD2.F32 R43, -RZ, R13.H1_H1 ;  /* 0x3000000dff2b7230 */ /* 0x000fe20000004100 */
[----:B------:R-:W5:Y:S01]  /*29b0*/  LDS.U16 R58, [R3+0x3300] ;  /* 0x00330000033a7984 */ /* 0x000f620000000400 */
[----:B-1----:R-:W-:Y:S02]  /*29c0*/  HADD2.F32 R48, -RZ, R48.H0_H0 ;  /* 0x20000030ff307230 */ /* 0x002fe40000004100 */
[----:B------:R-:W-:Y:S01]  /*29d0*/  FFMA R49, R41, R44, R6 ;  /* 0x0000002c29317223 */ /* 0x000fe20000000006 */
[----:B------:R-:W-:Y:S01]  /*29e0*/  HADD2.F32 R50, -RZ, R50.H0_H0 ;  /* 0x20000032ff327230 */ /* 0x000fe20000004100 */
[----:B------:R-:W1:Y:S02]  /*29f0*/  LDS.U16 R59, [R3+0x3380] ;  /* 0x00338000033b7984 */ /* 0x000e640000000400 */
[----:B------:R-:W-:Y:S01]  /*2a00*/  FFMA R48, R42, R48, R49 ;  /* 0x000000302a307223 */ /* 0x000fe20000000031 */
[--C-:B------:R-:W-:Y:S01]  /*2a10*/  HADD2.F32 R44, -RZ, R10.reuse.H0_H0 ;  /* 0x2000000aff2c7230 */ /* 0x100fe20000004100 */
[----:B------:R-:W1:Y:S02]  /*2a20*/  LDS.64 R6, [R52+0x50] ;  /* 0x0000500034067984 */ /* 0x000e640000000a00 */
[----:B------:R-:W-:Y:S01]  /*2a30*/  FFMA R13, R43, R50, R48 ;  /* 0x000000322b0d7223 */ /* 0x000fe20000000030 */
[----:B------:R-:W-:-:S02]  /*2a40*/  HADD2.F32 R48, -RZ, R10.H1_H1 ;  /* 0x3000000aff307230 */ /* 0x000fc40000004100 */
[----:B------:R-:W-:Y:S01]  /*2a50*/  HADD2.F32 R51, -RZ, R51.H0_H0 ;  /* 0x20000033ff337230 */ /* 0x000fe20000004100 */
[----:B------:R-:W1:Y:S01]  /*2a60*/  LDS.U16 R60, [R3+0x3400] ;  /* 0x00340000033c7984 */ /* 0x000e620000000400 */
[----:B------:R-:W-:Y:S02]  /*2a70*/  HADD2.F32 R49, -RZ, R11.H0_H0 ;  /* 0x2000000bff317230 */ /* 0x000fe40000004100 */
[----:B------:R-:W-:Y:S02]  /*2a80*/  HADD2.F32 R53, -RZ, R53.H0_H0 ;  /* 0x20000035ff357230 */ /* 0x000fe40000004100 */
[----:B------:R-:W-:Y:S01]  /*2a90*/  FFMA R13, R44, R51, R13 ;  /* 0x000000332c0d7223 */ /* 0x000fe2000000000d */
[----:B------:R-:W1:Y:S01]  /*2aa0*/  LDS.U16 R61, [R3+0x3480] ;  /* 0x00348000033d7984 */ /* 0x000e620000000400 */
[----:B------:R-:W-:Y:S02]  /*2ab0*/  HADD2.F32 R54, -RZ, R54.H0_H0 ;  /* 0x20000036ff367230 */ /* 0x000fe40000004100 */
[----:B------:R-:W-:Y:S01]  /*2ac0*/  FFMA R12, R48, R53, R13 ;  /* 0x00000035300c7223 */ /* 0x000fe2000000000d */
[----:B------:R-:W1:Y:S01]  /*2ad0*/  LDS.U16 R62, [R3+0x3500] ;  /* 0x00350000033e7984 */ /* 0x000e620000000400 */
[----:B------:R-:W-:-:S02]  /*2ae0*/  HADD2.F32 R50, -RZ, R11.H1_H1 ;  /* 0x3000000bff327230 */ /* 0x000fc40000004100 */
[----:B0-----:R-:W-:Y:S02]  /*2af0*/  HADD2.F32 R55, -RZ, R55.H0_H0 ;  /* 0x20000037ff377230 */ /* 0x001fe40000004100 */
[----:B------:R-:W-:Y:S01]  /*2b00*/  FFMA R13, R49, R54, R12 ;  /* 0x00000036310d7223 */ /* 0x000fe2000000000c */
[----:B------:R-:W0:Y:S01]  /*2b10*/  LDS.U16 R63, [R3+0x3580] ;  /* 0x00358000033f7984 */ /* 0x000e220000000400 */
[----:B--2---:R-:W-:Y:S02]  /*2b20*/  HADD2.F32 R51, -RZ, R8.H0_H0 ;  /* 0x20000008ff337230 */ /* 0x004fe40000004100 */
[----:B------:R-:W-:Y:S01]  /*2b30*/  FFMA R12, R50, R55, R13 ;  /* 0x00000037320c7223 */ /* 0x000fe2000000000d */
[----:B---3--:R-:W-:Y:S01]  /*2b40*/  HADD2.F32 R56, -RZ, R56.H0_H0 ;  /* 0x20000038ff387230 */ /* 0x008fe20000004100 */
[----:B------:R-:W2:Y:S01]  /*2b50*/  LDS.64 R10, [R52+0x58] ;  /* 0x00005800340a7984 */ /* 0x000ea20000000a00 */
[----:B------:R-:W-:Y:S02]  /*2b60*/  HADD2.F32 R53, -RZ, R8.H1_H1 ;  /* 0x30000008ff357230 */ /* 0x000fe40000004100 */
[----:B----4-:R-:W-:Y:S01]  /*2b70*/  HADD2.F32 R57, -RZ, R57.H0_H0 ;  /* 0x20000039ff397230 */ /* 0x010fe20000004100 */
[----:B------:R-:W3:Y:S01]  /*2b80*/  LDS.U16 R64, [R3+0x3600] ;  /* 0x0036000003407984 */ /* 0x000ee20000000400 */
[----:B------:R-:W-:Y:S01]  /*2b90*/  FFMA R12, R51, R56, R12 ;  /* 0x00000038330c7223 */ /* 0x000fe2000000000c */
[----:B------:R-:W-:-:S02]  /*2ba0*/  HADD2.F32 R54, -RZ, R9.H0_H0 ;  /* 0x20000009ff367230 */ /* 0x000fc40000004100 */
[----:B------:R-:W4:Y:S01]  /*2bb0*/  LDS.U16 R13, [R3+0x3680] ;  /* 0x00368000030d7984 */ /* 0x000f220000000400 */
[----:B------:R-:W-:Y:S01]  /*2bc0*/  FFMA R57, R53, R57, R12 ;  /* 0x0000003935397223 */ /* 0x000fe2000000000c */
[----:B------:R-:W-:Y:S02]  /*2bd0*/  HADD2.F32 R55, -RZ, R9.H1_H1 ;  /* 0x30000009ff377230 */ /* 0x000fe40000004100 */
[----:B------:R-:W4:Y:S01]  /*2be0*/  LDS.U16 R12, [R3+0x3700] ;  /* 0x00370000030c7984 */ /* 0x000f220000000400 */
[----:B-----5:R-:W-:Y:S02]  /*2bf0*/  HADD2.F32 R58, -RZ, R58.H0_H0 ;  /* 0x2000003aff3a7230 */ /* 0x020fe40000004100 */
[----:B-1----:R-:W-:Y:S01]  /*2c00*/  HADD2.F32 R59, -RZ, R59.H0_H0 ;  /* 0x2000003bff3b7230 */ /* 0x002fe20000004100 */
[----:B------:R-:W1:Y:S01]  /*2c10*/  LDS.U16 R65, [R3+0x3780] ;  /* 0x0037800003417984 */ /* 0x000e620000000400 */
[--C-:B------:R-:W-:Y:S02]  /*2c20*/  HADD2.F32 R56, -RZ, R6.reuse.H0_H0 ;  /* 0x20000006ff387230 */ /* 0x100fe40000004100 */
[----:B------:R-:W-:Y:S01]  /*2c30*/  FFMA R58, R54, R58, R57 ;  /* 0x0000003a363a7223 */ /* 0x000fe20000000039 */
[----:B------:R-:W-:Y:S01]  /*2c40*/  HADD2.F32 R57, -RZ, R6.H1_H1 ;  /* 0x30000006ff397230 */ /* 0x000fe20000004100 */
[----:B------:R-:W5:Y:S01]  /*2c50*/  LDS.64 R8, [R52+0x60] ;  /* 0x0000600034087984 */ /* 0x000f620000000a00 */
[----:B------:R-:W-:-:S02]  /*2c60*/  HADD2.F32 R60, -RZ, R60.H0_H0 ;  /* 0x2000003cff3c7230 */ /* 0x000fc40000004100 */
[----:B------:R-:W-:Y:S01]  /*2c70*/  FFMA R59, R55, R59, R58 ;  /* 0x0000003b373b7223 */ /* 0x000fe2000000003a */
[----:B------:R-:W-:Y:S01]  /*2c80*/  HADD2.F32 R58, -RZ, R7.H0_H0 ;  /* 0x20000007ff3a7230 */ /* 0x000fe20000004100 */
[----:B------:R-:W5:Y:S01]  /*2c90*/  LDS.U16 R66, [R3+0x3800] ;  /* 0x0038000003427984 */ /* 0x000f620000000400 */
[----:B------:R-:W-:Y:S02]  /*2ca0*/  HADD2.F32 R61, -RZ, R61.H0_H0 ;  /* 0x2000003dff3d7230 */ /* 0x000fe40000004100 */
[----:B------:R-:W-:Y:S01]  /*2cb0*/  FFMA R60, R56, R60, R59 ;  /* 0x0000003c383c7223 */ /* 0x000fe2000000003b */
[----:B------:R-:W5:Y:S01]  /*2cc0*/  LDS.U16 R67, [R3+0x3880] ;  /* 0x0038800003437984 */ /* 0x000f620000000400 */
[----:B------:R-:W-:Y:S02]  /*2cd0*/  HADD2.F32 R59, -RZ, R7.H1_H1 ;  /* 0x30000007ff3b7230 */ /* 0x000fe40000004100 */
[----:B------:R-:W-:Y:S01]  /*2ce0*/  HADD2.F32 R62, -RZ, R62.H0_H0 ;  /* 0x2000003eff3e7230 */ /* 0x000fe20000004100 */
[----:B------:R-:W5:Y:S01]  /*2cf0*/  LDS.U16 R68, [R3+0x3900] ;  /* 0x0039000003447984 */ /* 0x000f620000000400 */
[----:B------:R-:W-:Y:S01]  /*2d00*/  FFMA R61, R57, R61, R60 ;  /* 0x0000003d393d7223 */ /* 0x000fe2000000003c */
[----:B0-----:R-:W-:-:S02]  /*2d10*/  HADD2.F32 R63, -RZ, R63.H0_H0 ;  /* 0x2000003fff3f7230 */ /* 0x001fc40000004100 */
[----:B------:R-:W0:Y:S01]  /*2d20*/  LDS.U16 R69, [R3+0x3980] ;  /* 0x0039800003457984 */ /* 0x000e220000000400 */
[----:B------:R-:W-:-:S03]  /*2d30*/  FFMA R62, R58, R62, R61 ;  /* 0x0000003e3a3e7223 */ /* 0x000fc6000000003d */
[----:B------:R-:W0:Y:S01]  /*2d40*/  LDS.64 R6, [R52+0x68] ;  /* 0x0000680034067984 */ /* 0x000e220000000a00 */
[--C-:B--2---:R-:W-:Y:S02]  /*2d50*/  HADD2.F32 R60, -RZ, R10.reuse.H0_H0 ;  /* 0x2000000aff3c7230 */ /* 0x104fe40000004100 */
[----:B------:R-:W-:Y:S01]  /*2d60*/  FFMA R63, R59, R63, R62 ;  /* 0x0000003f3b3f7223 */ /* 0x000fe2000000003e */
[----:B------:R-:W-:Y:S01]  /*2d70*/  HADD2.F32 R61, -RZ, R10.H1_H1 ;  /* 0x3000000aff3d7230 */ /* 0x000fe20000004100 */
[----:B------:R-:W2:Y:S01]  /*2d80*/  LDS.U16 R75, [R3+0x3a00] ;  /* 0x003a0000034b7984 */ /* 0x000ea20000000400 */
[----:B---3--:R-:W-:Y:S02]  /*2d90*/  HADD2.F32 R64, -RZ, R64.H0_H0 ;  /* 0x20000040ff407230 */ /* 0x008fe40000004100 */
[----:B------:R-:W-:Y:S01]  /*2da0*/  HADD2.F32 R62, -RZ, R11.H0_H0 ;  /* 0x2000000bff3e7230 */ /* 0x000fe20000004100 */
[----:B------:R-:W3:Y:S01]  /*2db0*/  LDS.U16 R77, [R3+0x3a80] ;  /* 0x003a8000034d7984 */ /* 0x000ee20000000400 */
[----:B----4-:R-:W-:-:S02]  /*2dc0*/  HADD2.F32 R13, -RZ, R13.H0_H0 ;  /* 0x2000000dff0d7230 */ /* 0x010fc40000004100 */
[----:B------:R-:W-:Y:S01]  /*2dd0*/  FFMA R64, R60, R64, R63 ;  /* 0x000000403c407223 */ /* 0x000fe2000000003f */
[----:B------:R-:W-:Y:S01]  /*2de0*/  HADD2.F32 R63, -RZ, R11.H1_H1 ;  /* 0x3000000bff3f7230 */ /* 0x000fe20000004100 */
[----:B------:R-:W4:Y:S01]  /*2df0*/  LDS.U16 R73, [R3+0x3b00] ;  /* 0x003b000003497984 */ /* 0x000f220000000400 */
[----:B------:R-:W-:Y:S02]  /*2e00*/  HADD2.F32 R12, -RZ, R12.H0_H0 ;  /* 0x2000000cff0c7230 */ /* 0x000fe40000004100 */
[----:B------:R-:W-:Y:S01]  /*2e10*/  FFMA R13, R61, R13, R64 ;  /* 0x0000000d3d0d7223 */ /* 0x000fe20000000040 */
[----:B------:R-:W4:Y:S01]  /*2e20*/  LDS.U16 R70, [R3+0x3b80] ;  /* 0x003b800003467984 */ /* 0x000f220000000400 */
[----:B-1----:R-:W-:Y:S02]  /*2e30*/  HADD2.F32 R65, -RZ, R65.H0_H0 ;  /* 0x20000041ff417230 */ /* 0x002fe40000004100 */
[----:B------:R-:W-:Y:S01]  /*2e40*/  FFMA R12, R62, R12, R13 ;  /* 0x0000000c3e0c7223 */ /* 0x000fe2000000000d */
[----:B------:R-:W1:Y:S01]  /*2e50*/  LDS.64 R10, [R52+0x70] ;  /* 0x00007000340a7984 */ /* 0x000e620000000a00 */
[----:B-----5:R-:W-:-:S02]  /*2e60*/  HADD2.F32 R64, -RZ, R8.H0_H0 ;  /* 0x20000008ff407230 */ /* 0x020fc40000004100 */
[----:B------:R-:W-:Y:S01]  /*2e70*/  FFMA R13, R63, R65, R12 ;  /* 0x000000413f0d7223 */ /* 0x000fe2000000000c */
[----:B------:R-:W-:Y:S01]  /*2e80*/  HADD2.F32 R65, -RZ, R8.H1_H1 ;  /* 0x30000008ff417230 */ /* 0x000fe20000004100 */
[----:B------:R-:W5:Y:S01]  /*2e90*/  LDS.U16 R71, [R3+0x3c00] ;  /* 0x003c000003477984 */ /* 0x000f620000000400 */
[----:B------:R-:W-:-:S03]  /*2ea0*/  HADD2.F32 R66, -RZ, R66.H0_H0 ;  /* 0x20000042ff427230 */ /* 0x000fc60000004100 */
[----:B------:R-:W5:Y:S01]  /*2eb0*/  LDS.U16 R72, [R3+0x3c80] ;  /* 0x003c800003487984 */ /* 0x000f620000000400 */
[----:B------:R-:W-:Y:S02]  /*2ec0*/  HADD2.F32 R67, -RZ, R67.H0_H0 ;  /* 0x20000043ff437230 */ /* 0x000fe40000004100 */
[----:B------:R-:W-:Y:S01]  /*2ed0*/  FFMA R66, R64, R66, R13 ;  /* 0x0000004240427223 */ /* 0x000fe2000000000d */
[----:B------:R-:W5:Y:S01]  /*2ee0*/  LDS.U16 R8, [R3+0x3d00] ;  /* 0x003d000003087984 */ /* 0x000f620000000400 */
[----:B------:R-:W-:Y:S02]  /*2ef0*/  HADD2.F32 R68, -RZ, R68.H0_H0 ;  /* 0x20000044ff447230 */ /* 0x000fe40000004100 */
[----:B------:R-:W-:Y:S01]  /*2f00*/  FFMA R67, R65, R67, R66 ;  /* 0x0000004341437223 */ /* 0x000fe20000000042 */
[--C-:B------:R-:W-:Y:S01]  /*2f10*/  HADD2.F32 R66, -RZ, R9.reuse.H0_H0 ;  /* 0x20000009ff427230 */ /* 0x100fe20000004100 */
[----:B------:R-:W5:Y:S01]  /*2f20*/  LDS.U16 R78, [R3+0x3d80] ;  /* 0x003d8000034e7984 */ /* 0x000f620000000400 */
[----:B------:R-:W-:-:S02]  /*2f30*/  HADD2.F32 R9, -RZ, R9.H1_H1 ;  /* 0x30000009ff097230 */ /* 0x000fc40000004100 */
[----:B0-----:R-:W-:Y:S01]  /*2f40*/  HADD2.F32 R69, -RZ, R69.H0_H0 ;  /* 0x20000045ff457230 */ /* 0x001fe20000004100 */
[----:B------:R0:W5:Y:S01]  /*2f50*/  LDS.64 R12, [R52+0x78] ;  /* 0x00007800340c7984 */ /* 0x0001620000000a00 */
[----:B------:R-:W-:Y:S01]  /*2f60*/  FFMA R68, R66, R68, R67 ;  /* 0x0000004442447223 */ /* 0x000fe20000000043 */
[--C-:B------:R-:W-:Y:S02]  /*2f70*/  HADD2.F32 R67, -RZ, R6.reuse.H0_H0 ;  /* 0x20000006ff437230 */ /* 0x100fe40000004100 */
[----:B------:R-:W5:Y:S01]  /*2f80*/  LDS.U16 R74, [R3+0x3e00] ;  /* 0x003e0000034a7984 */ /* 0x000f620000000400 */
[----:B--2---:R-:W-:Y:S02]  /*2f90*/  HADD2.F32 R75, -RZ, R75.H0_H0 ;  /* 0x2000004bff4b7230 */ /* 0x004fe40000004100 */
[----:B------:R-:W-:Y:S01]  /*2fa0*/  FFMA R76, R9, R69, R68 ;  /* 0x00000045094c7223 */ /* 0x000fe20000000044 */
[----:B------:R-:W-:Y:S01]  /*2fb0*/  HADD2.F32 R68, -RZ, R6.H1_H1 ;  /* 0x30000006ff447230 */ /* 0x000fe20000004100 */
[----:B------:R-:W2:Y:S01]  /*2fc0*/  LDS.U16 R79, [R3+0x3e80] ;  /* 0x003e8000034f7984 */ /* 0x000ea20000000400 */
[----:B---3--:R-:W-:-:S02]  /*2fd0*/  HADD2.F32 R77, -RZ, R77.H0_H0 ;  /* 0x2000004dff4d7230 */ /* 0x008fc40000004100 */
[----:B------:R-:W-:Y:S01]  /*2fe0*/  FFMA R75, R67, R75, R76 ;  /* 0x0000004b434b7223 */ /* 0x000fe2000000004c */
[----:B------:R-:W-:Y:S01]  /*2ff0*/  HADD2.F32 R69, -RZ, R7.H0_H0 ;  /* 0x20000007ff457230 */ /* 0x000fe20000004100 */
[----:B------:R-:W3:Y:S01]  /*3000*/  LDS.U16 R80, [R3+0x3f00] ;  /* 0x003f000003507984 */ /* 0x000ee20000000400 */
[----:B----4-:R-:W-:Y:S02]  /*3010*/  HADD2.F32 R73, -RZ, R73.H0_H0 ;  /* 0x20000049ff497230 */ /* 0x010fe40000004100 */
[----:B------:R-:W-:Y:S01]  /*3020*/  FFMA R6, R68, R77, R75 ;  /* 0x0000004d44067223 */ /* 0x000fe2000000004b */
[----:B------:R-:W-:Y:S01]  /*3030*/  HADD2.F32 R7, -RZ, R7.H1_H1 ;  /* 0x30000007ff077230 */ /* 0x000fe20000004100 */
[----:B------:R-:W4:Y:S01]  /*3040*/  LDS.U16 R76, [R3+0x3f80] ;  /* 0x003f8000034c7984 */ /* 0x000f220000000400 */
[----:B0-----:R-:W-:Y:S02]  /*3050*/  HADD2.F32 R52, -RZ, R70.H0_H0 ;  /* 0x20000046ff347230 */ /* 0x001fe40000004100 */
[----:B------:R-:W-:Y:S01]  /*3060*/  FFMA R6, R69, R73, R6 ;  /* 0x0000004945067223 */ /* 0x000fe20000000006 */
[----:B-1----:R-:W-:-:S02]  /*3070*/  HADD2.F32 R70, -RZ, R10.H0_H0 ;  /* 0x2000000aff467230 */ /* 0x002fc40000004100 */
[----:B------:R-:W-:Y:S02]  /*3080*/  HADD2.F32 R10, -RZ, R10.H1_H1 ;  /* 0x3000000aff0a7230 */ /* 0x000fe40000004100 */
[----:B-----5:R-:W-:Y:S02]  /*3090*/  HADD2.F32 R73, -RZ, R71.H0_H0 ;  /* 0x20000047ff497230 */ /* 0x020fe40000004100 */
[----:B------:R-:W-:Y:S01]  /*30a0*/  FFMA R71, R7, R52, R6 ;  /* 0x0000003407477223 */ /* 0x000fe20000000006 */
[----:B------:R-:W-:Y:S02]  /*30b0*/  HFMA2 R6, -RZ, RZ, 0, 5.9604644775390625e-08 ;  /* 0x00000001ff067431 */ /* 0x000fe400000001ff */
[----:B------:R-:W-:Y:S02]  /*30c0*/  HADD2.F32 R72, -RZ, R72.H0_H0 ;  /* 0x20000048ff487230 */ /* 0x000fe40000004100 */
[----:B------:R-:W-:Y:S01]  /*30d0*/  FFMA R73, R70, R73, R71 ;  /* 0x0000004946497223 */ /* 0x000fe20000000047 */
[----:B------:R-:W-:-:S02]  /*30e0*/  HADD2.F32 R71, -RZ, R11.H0_H0 ;  /* 0x2000000bff477230 */ /* 0x000fc40000004100 */
[----:B------:R-:W-:Y:S02]  /*30f0*/  HADD2.F32 R8, -RZ, R8.H0_H0 ;  /* 0x20000008ff087230 */ /* 0x000fe40000004100 */
[----:B------:R-:W-:Y:S01]  /*3100*/  FFMA R72, R10, R72, R73 ;  /* 0x000000480a487223 */ /* 0x000fe20000000049 */
[----:B------:R-:W-:Y:S02]  /*3110*/  HADD2.F32 R11, -RZ, R11.H1_H1 ;  /* 0x3000000bff0b7230 */ /* 0x000fe40000004100 */
[----:B------:R-:W-:Y:S02]  /*3120*/  HADD2.F32 R78, -RZ, R78.H0_H0 ;  /* 0x2000004eff4e7230 */ /* 0x000fe40000004100 */
[----:B------:R-:W-:Y:S02]  /*3130*/  FFMA R8, R71, R8, R72 ;  /* 0x0000000847087223 */ /* 0x000fe40000000048 */
[----:B------:R-:W0:Y:S01]  /*3140*/  LDC R72, c[0x0][0x3b0] ;  /* 0x0000ec00ff487b82 */ /* 0x000e220000000800 */
[----:B------:R-:W-:-:S02]  /*3150*/  HADD2.F32 R73, -RZ, R12.H0_H0 ;  /* 0x2000000cff497230 */ /* 0x000fc40000004100 */
[----:B------:R-:W-:Y:S01]  /*3160*/  FFMA R8, R11, R78, R8 ;  /* 0x0000004e0b087223 */ /* 0x000fe20000000008 */
[----:B------:R-:W-:Y:S02]  /*3170*/  HADD2.F32 R12, -RZ, R12.H1_H1 ;  /* 0x3000000cff0c7230 */ /* 0x000fe40000004100 */
[----:B------:R-:W-:Y:S02]  /*3180*/  HADD2.F32 R74, -RZ, R74.H0_H0 ;  /* 0x2000004aff4a7230 */ /* 0x000fe40000004100 */
[----:B--2---:R-:W-:-:S03]  /*3190*/  HADD2.F32 R79, -RZ, R79.H0_H0 ;  /* 0x2000004fff4f7230 */ /* 0x004fc60000004100 */
[----:B------:R-:W-:Y:S01]  /*31a0*/  FFMA R75, R73, R74, R8 ;  /* 0x0000004a494b7223 */ /* 0x000fe20000000008 */
[--C-:B------:R-:W-:Y:S02]  /*31b0*/  HADD2.F32 R74, -RZ, R13.reuse.H0_H0 ;  /* 0x2000000dff4a7230 */ /* 0x100fe40000004100 */
[----:B---3--:R-:W-:Y:S02]  /*31c0*/  HADD2.F32 R80, -RZ, R80.H0_H0 ;  /* 0x20000050ff507230 */ /* 0x008fe40000004100 */
[----:B------:R-:W-:Y:S01]  /*31d0*/  FFMA R75, R12, R79, R75 ;  /* 0x0000004f0c4b7223 */ /* 0x000fe2000000004b */
[----:B------:R-:W-:Y:S02]  /*31e0*/  HADD2.F32 R13, -RZ, R13.H1_H1 ;  /* 0x3000000dff0d7230 */ /* 0x000fe40000004100 */
[----:B----4-:R-:W-:Y:S02]  /*31f0*/  HADD2.F32 R76, -RZ, R76.H0_H0 ;  /* 0x2000004cff4c7230 */ /* 0x010fe40000004100 */
[----:B------:R-:W-:-:S04]  /*3200*/  FFMA R80, R74, R80, R75 ;  /* 0x000000504a507223 */ /* 0x000fc8000000004b */
[----:B------:R-:W-:-:S04]  /*3210*/  FFMA R75, R13, R76, R80 ;  /* 0x0000004c0d4b7223 */ /* 0x000fc80000000050 */
[----:B0-----:R-:W-:-:S05]  /*3220*/  FMUL R8, R75, R72 ;  /* 0x000000484b087220 */ /* 0x001fca0000400000 */
[----:B------:R0:W-:Y:S01]  /*3230*/  STL [R1], R8 ;  /* 0x0000000801007387 */ /* 0x0001e20000100800 */
[----:B------:R-:W-:-:S07]  /*3240*/  FMNMX R52, R8, -INF , !PT ;  /* 0xff80000008347809 */ /* 0x000fce0007800000 */
.L_x_40:
[----:B0-----:R-:W-:-:S05]  /*3250*/  LEA R8, R6, R45, 0x1 ;  /* 0x0000002d06087211 */ /* 0x001fca00078e08ff */
[----:B------:R-:W0:Y:S04]  /*3260*/  LDS.U16 R75, [R8] ;  /* 0x00000000084b7984 */ /* 0x000e280000000400 */
[----:B------:R-:W1:Y:S04]  /*3270*/  LDS.U16 R78, [R8+0x80] ;  /* 0x00008000084e7984 */ /* 0x000e680000000400 */
[----:B------:R-:W2:Y:S04]  /*3280*/  LDS.U16 R83, [R8+0x100] ;  /* 0x0001000008537984 */ /* 0x000ea80000000400 */
[----:B------:R-:W3:Y:S04]  /*3290*/  LDS.U16 R84, [R8+0x180] ;  /* 0x0001800008547984 */ /* 0x000ee80000000400 */
[----:B------:R-:W4:Y:S04]  /*32a0*/  LDS.U16 R85, [R8+0x200] ;  /* 0x0002000008557984 */ /* 0x000f280000000400 */
[----:B------:R-:W5:Y:S04]  /*32b0*/  LDS.U16 R86, [R8+0x280] ;  /* 0x0002800008567984 */ /* 0x000f680000000400 */
[----:B------:R-:W5:Y:S04]  /*32c0*/  LDS.U16 R87, [R8+0x300] ;  /* 0x0003000008577984 */ /* 0x000f680000000400 */
[----:B------:R-:W5:Y:S04]  /*32d0*/  LDS.U16 R88, [R8+0x380] ;  /* 0x0003800008587984 */ /* 0x000f680000000400 */
[----:B------:R-:W5:Y:S04]  /*32e0*/  LDS.U16 R79, [R8+0x400] ;  /* 0x00040000084f7984 */ /* 0x000f680000000400 */
[----:B------:R-:W5:Y:S04]  /*32f0*/  LDS.U16 R77, [R8+0x480] ;  /* 0x00048000084d7984 */ /* 0x000f680000000400 */
[----:B------:R-:W5:Y:S01]  /*3300*/  LDS.U16 R76, [R8+0x500] ;  /* 0x00050000084c7984 */ /* 0x000f620000000400 */
[----:B0-----:R-:W-:-:S03]  /*3310*/  HADD2.F32 R81, -RZ, R75.H0_H0 ;  /* 0x2000004bff517230 */ /* 0x001fc60000004100 */
[----:B------:R-:W0:Y:S01]  /*3320*/  LDS.U16 R75, [R8+0x580] ;  /* 0x00058000084b7984 */ /* 0x000e220000000400 */
[----:B-1----:R-:W-:Y:S02]  /*3330*/  HADD2.F32 R82, -RZ, R78.H0_H0 ;  /* 0x2000004eff527230 */ /* 0x002fe40000004100 */
[----:B------:R-:W-:Y:S01]  /*3340*/  FFMA R80, R4, R81, RZ ;  /* 0x0000005104507223 */ /* 0x000fe200000000ff */
[----:B------:R-:W1:Y:S01]  /*3350*/  LDS.U16 R78, [R8+0x600] ;  /* 0x00060000084e7984 */ /* 0x000e620000000400 */
[----:B--2---:R-:W-:Y:S02]  /*3360*/  HADD2.F32 R83, -RZ, R83.H0_H0 ;  /* 0x20000053ff537230 */ /* 0x004fe40000004100 */
[----:B------:R-:W-:Y:S02]  /*3370*/  FFMA R81, R5, R82, R80 ;  /* 0x0000005205517223 */ /* 0x000fe40000000050 */
[----:B------:R-:W2:Y:S01]  /*3380*/  LDS.U16 R80, [R8+0x680] ;  /* 0x0006800008507984 */ /* 0x000ea20000000400 */
[----:B---3--:R-:W-:-:S02]  /*3390*/  HADD2.F32 R84, -RZ, R84.H0_H0 ;  /* 0x20000054ff547230 */ /* 0x008fc40000004100 */
[----:B------:R-:W-:Y:S02]  /*33a0*/  FFMA R82, R14, R83, R81 ;  /* 0x000000530e527223 */ /* 0x000fe40000000051 */
[----:B------:R-:W3:Y:S01]  /*33b0*/  LDS.U16 R81, [R8+0x700] ;  /* 0x0007000008517984 */ /* 0x000ee20000000400 */
[----:B----4-:R-:W-:Y:S02]  /*33c0*/  HADD2.F32 R85, -RZ, R85.H0_H0 ;  /* 0x20000055ff557230 */ /* 0x010fe40000004100 */
[----:B------:R-:W-:Y:S02]  /*33d0*/  FFMA R83, R15, R84, R82 ;  /* 0x000000540f537223 */ /* 0x000fe40000000052 */
[----:B------:R-:W4:Y:S01]  /*33e0*/  LDS.U16 R82, [R8+0x780] ;  /* 0x0007800008527984 */ /* 0x000f220000000400 */
[----:B-----5:R-:W-:Y:S02]  /*33f0*/  HADD2.F32 R86, -RZ, R86.H0_H0 ;  /* 0x20000056ff567230 */ /* 0x020fe40000004100 */
[----:B------:R-:W-:-:S02]  /*3400*/  FFMA R84, R16, R85, R83 ;  /* 0x0000005510547223 */ /* 0x000fc40000000053 */
[----:B------:R-:W5:Y:S01]  /*3410*/  LDS.U16 R83, [R8+0x800] ;  /* 0x0008000008537984 */ /* 0x000f620000000400 */
[----:B------:R-:W-:Y:S02]  /*3420*/  HADD2.F32 R87, -RZ, R87.H0_H0 ;  /* 0x20000057ff577230 */ /* 0x000fe40000004100 */
[----:B------:R-:W-:Y:S02]  /*3430*/  FFMA R85, R17, R86, R84 ;  /* 0x0000005611557223 */ /* 0x000fe40000000054 */
[----:B------:R-:W5:Y:S01]  /*3440*/  LDS.U16 R84, [R8+0x880] ;  /* 0x0008800008547984 */ /* 0x000f620000000400 */
[----:B------:R-:W-:Y:S02]  /*3450*/  HADD2.F32 R88, -RZ, R88.H0_H0 ;  /* 0x20000058ff587230 */ /* 0x000fe40000004100 */
[----:B------:R-:W-:Y:S02]  /*3460*/  FFMA R86, R18, R87, R85 ;  /* 0x0000005712567223 */ /* 0x000fe40000000055 */
[----:B------:R-:W5:Y:S01]  /*3470*/  LDS.U16 R85, [R8+0x900] ;  /* 0x0009000008557984 */ /* 0x000f620000000400 */
[----:B------:R-:W-:-:S02]  /*3480*/  HADD2.F32 R89, -RZ, R79.H0_H0 ;  /* 0x2000004fff597230 */ /* 0x000fc40000004100 */
[----:B------:R-:W-:Y:S01]  /*3490*/  FFMA R87, R19, R88, R86 ;  /* 0x0000005813577223 */ /* 0x000fe20000000056 */
[----:B------:R-:W5:Y:S01]  /*34a0*/  LDS.U16 R79, [R8+0x980] ;  /* 0x00098000084f7984 */ /* 0x000f620000000400 */
[----:B------:R-:W-:Y:S02]  /*34b0*/  HADD2.F32 R88, -RZ, R77.H0_H0 ;  /* 0x2000004dff587230 */ /* 0x000fe40000004100 */
[----:B------:R-:W-:Y:S01]  /*34c0*/  FFMA R86, R20, R89, R87 ;  /* 0x0000005914567223 */ /* 0x000fe20000000057 */
[----:B------:R-:W5:Y:S01]  /*34d0*/  LDS.U16 R77, [R8+0xa00] ;  /* 0x000a0000084d7984 */ /* 0x000f620000000400 */
[----:B------:R-:W-:Y:S02]  /*34e0*/  HADD2.F32 R89, -RZ, R76.H0_H0 ;  /* 0x2000004cff597230 */ /* 0x000fe40000004100 */
[----:B------:R-:W-:Y:S01]  /*34f0*/  FFMA R87, R21, R88, R86 ;  /* 0x0000005815577223 */ /* 0x000fe20000000056 */
[----:B------:R-:W5:Y:S01]  /*3500*/  LDS.U16 R76, [R8+0xa80] ;  /* 0x000a8000084c7984 */ /* 0x000f620000000400 */
[----:B0-----:R-:W-:-:S02]  /*3510*/  HADD2.F32 R88, -RZ, R75.H0_H0 ;  /* 0x2000004bff587230 */ /* 0x001fc40000004100 */
[----:B------:R-:W-:Y:S01]  /*3520*/  FFMA R86, R22, R89, R87 ;  /* 0x0000005916567223 */ /* 0x000fe20000000057 */
[----:B------:R-:W0:Y:S01]  /*3530*/  LDS.U16 R75, [R8+0xb00] ;  /* 0x000b0000084b7984 */ /* 0x000e220000000400 */
[----:B-1----:R-:W-:Y:S02]  /*3540*/  HADD2.F32 R89, -RZ, R78.H0_H0 ;  /* 0x2000004eff597230 */ /* 0x002fe40000004100 */
[----:B------:R-:W-:Y:S01]  /*3550*/  FFMA R87, R23, R88, R86 ;  /* 0x0000005817577223 */ /* 0x000fe20000000056 */
[----:B------:R-:W1:Y:S01]  /*3560*/  LDS.U16 R78, [R8+0xb80] ;  /* 0x000b8000084e7984 */ /* 0x000e620000000400 */
[----:B--2---:R-:W-:Y:S02]  /*3570*/  HADD2.F32 R88, -RZ, R80.H0_H0 ;  /* 0x20000050ff587230 */ /* 0x004fe40000004100 */
[----:B------:R-:W-:Y:S01]  /*3580*/  FFMA R86, R24, R89, R87 ;  /* 0x0000005918567223 */ /* 0x000fe20000000057 */
[----:B------:R-:W2:Y:S01]  /*3590*/  LDS.U16 R80, [R8+0xc00] ;  /* 0x000c000008507984 */ /* 0x000ea20000000400 */
[----:B---3--:R-:W-:-:S02]  /*35a0*/  HADD2.F32 R89, -RZ, R81.H0_H0 ;  /* 0x20000051ff597230 */ /* 0x008fc40000004100 */
[----:B------:R-:W-:Y:S01]  /*35b0*/  FFMA R87, R25, R88, R86 ;  /* 0x0000005819577223 */ /* 0x000fe20000000056 */
[----:B------:R-:W3:Y:S01]  /*35c0*/  LDS.U16 R81, [R8+0xc80] ;  /* 0x000c800008517984 */ /* 0x000ee20000000400 */
[----:B----4-:R-:W-:Y:S02]  /*35d0*/  HADD2.F32 R88, -RZ, R82.H0_H0 ;  /* 0x20000052ff587230 */ /* 0x010fe40000004100 */
[----:B------:R-:W-:Y:S01]  /*35e0*/  FFMA R86, R26, R89, R87 ;  /* 0x000000591a567223 */ /* 0x000fe20000000057 */
[----:B------:R-:W4:Y:S01]  /*35f0*/  LDS.U16 R82, [R8+0xd00] ;  /* 0x000d000008527984 */ /* 0x000f220000000400 */
[----:B-----5:R-:W-:Y:S02]  /*3600*/  HADD2.F32 R89, -RZ, R83.H0_H0 ;  /* 0x20000053ff597230 */ /* 0x020fe40000004100 */
[----:B------:R-:W-:Y:S01]  /*3610*/  FFMA R87, R27, R88, R86 ;  /* 0x000000581b577223 */ /* 0x000fe20000000056 */
        /* <DEDUP_REMOVED lines=16> */
[----:B0-----:R-:W-:Y:S02]  /*3720*/  HADD2.F32 R89, -RZ, R75.H0_H0 ;  /* 0x2000004bff597230 */ /* 0x001fe40000004100 */
[----:B------:R-:W-:Y:S01]  /*3730*/  FFMA R87, R33, R88, R86 ;  /* 0x0000005821577223 */ /* 0x000fe20000000056 */
[----:B------:R-:W0:Y:S01]  /*3740*/  LDS.U16 R75, [R8+0x1080] ;  /* 0x00108000084b7984 */ /* 0x000e220000000400 */
[----:B-1----:R-:W-:-:S02]  /*3750*/  HADD2.F32 R88, -RZ, R78.H0_H0 ;  /* 0x2000004eff587230 */ /* 0x002fc40000004100 */
[----:B------:R-:W-:Y:S01]  /*3760*/  FFMA R86, R34, R89, R87 ;  /* 0x0000005922567223 */ /* 0x000fe20000000057 */
[----:B------:R-:W1:Y:S01]  /*3770*/  LDS.U16 R78, [R8+0x1100] ;  /* 0x00110000084e7984 */ /* 0x000e620000000400 */
[----:B--2---:R-:W-:Y:S02]  /*3780*/  HADD2.F32 R89, -RZ, R80.H0_H0 ;  /* 0x20000050ff597230 */ /* 0x004fe40000004100 */
[----:B------:R-:W-:Y:S01]  /*3790*/  FFMA R87, R35, R88, R86 ;  /* 0x0000005823577223 */ /* 0x000fe20000000056 */
[----:B------:R-:W2:Y:S01]  /*37a0*/  LDS.U16 R80, [R8+0x1180] ;  /* 0x0011800008507984 */ /* 0x000ea20000000400 */
[----:B---3--:R-:W-:Y:S02]  /*37b0*/  HADD2.F32 R88, -RZ, R81.H0_H0 ;  /* 0x20000051ff587230 */ /* 0x008fe40000004100 */
[----:B------:R-:W-:Y:S01]  /*37c0*/  FFMA R86, R36, R89, R87 ;  /* 0x0000005924567223 */ /* 0x000fe20000000057 */
[----:B------:R-:W3:Y:S01]  /*37d0*/  LDS.U16 R81, [R8+0x1200] ;  /* 0x0012000008517984 */ /* 0x000ee20000000400 */
[----:B----4-:R-:W-:-:S02]  /*37e0*/  HADD2.F32 R89, -RZ, R82.H0_H0 ;  /* 0x20000052ff597230 */ /* 0x010fc40000004100 */
[----:B------:R-:W-:Y:S01]  /*37f0*/  FFMA R87, R37, R88, R86 ;  /* 0x0000005825577223 */ /* 0x000fe20000000056 */
[----:B------:R-:W4:Y:S01]  /*3800*/  LDS.U16 R82, [R8+0x1280] ;  /* 0x0012800008527984 */ /* 0x000f220000000400 */
[----:B-----5:R-:W-:Y:S02]  /*3810*/  HADD2.F32 R88, -RZ, R83.H0_H0 ;  /* 0x20000053ff587230 */ /* 0x020fe40000004100 */
        /* <DEDUP_REMOVED lines=17> */
[----:B0-----:R-:W-:Y:S02]  /*3930*/  HADD2.F32 R86, -RZ, R75.H0_H0 ;  /* 0x2000004bff567230 */ /* 0x001fe40000004100 */
[----:B------:R-:W-:Y:S01]  /*3940*/  FFMA R87, R44, R89, R87 ;  /* 0x000000592c577223 */ /* 0x000fe20000000057 */
[----:B------:R-:W0:Y:S01]  /*3950*/  LDS.U16 R75, [R8+0x1600] ;  /* 0x00160000084b7984 */ /* 0x000e220000000400 */
[----:B-1----:R-:W-:Y:S02]  /*3960*/  HADD2.F32 R88, -RZ, R78.H0_H0 ;  /* 0x2000004eff587230 */ /* 0x002fe40000004100 */
[----:B------:R-:W-:Y:S01]  /*3970*/  FFMA R86, R48, R86, R87 ;  /* 0x0000005630567223 */ /* 0x000fe20000000057 */
[----:B------:R-:W1:Y:S01]  /*3980*/  LDS.U16 R78, [R8+0x1680] ;  /* 0x00168000084e7984 */ /* 0x000e620000000400 */
[----:B--2---:R-:W-:-:S02]  /*3990*/  HADD2.F32 R89, -RZ, R80.H0_H0 ;  /* 0x20000050ff597230 */ /* 0x004fc40000004100 */
[----:B------:R-:W-:Y:S01]  /*39a0*/  FFMA R87, R49, R88, R86 ;  /* 0x0000005831577223 */ /* 0x000fe20000000056 */
[----:B------:R-:W2:Y:S01]  /*39b0*/  LDS.U16 R80, [R8+0x1700] ;  /* 0x0017000008507984 */ /* 0x000ea20000000400 */
[----:B---3--:R-:W-:Y:S02]  /*39c0*/  HADD2.F32 R88, -RZ, R81.H0_H0 ;  /* 0x20000051ff587230 */ /* 0x008fe40000004100 */
[----:B------:R-:W-:Y:S01]  /*39d0*/  FFMA R86, R50, R89, R87 ;  /* 0x0000005932567223 */ /* 0x000fe20000000057 */
[----:B------:R-:W3:Y:S01]  /*39e0*/  LDS.U16 R81, [R8+0x1780] ;  /* 0x0017800008517984 */ /* 0x000ee20000000400 */
[----:B----4-:R-:W-:Y:S02]  /*39f0*/  HADD2.F32 R87, -RZ, R82.H0_H0 ;  /* 0x20000052ff577230 */ /* 0x010fe40000004100 */
[----:B------:R-:W-:Y:S01]  /*3a00*/  FFMA R86, R51, R88, R86 ;  /* 0x0000005833567223 */ /* 0x000fe20000000056 */
[----:B------:R-:W4:Y:S01]  /*3a10*/  LDS.U16 R82, [R8+0x1800] ;  /* 0x0018000008527984 */ /* 0x000f220000000400 */
[----:B-----5:R-:W-:-:S02]  /*3a20*/  HADD2.F32 R88, -RZ, R83.H0_H0 ;  /* 0x20000053ff587230 */ /* 0x020fc40000004100 */
        /* <DEDUP_REMOVED lines=46> */
[----:B------:R-:W-:-:S03]  /*3d10*/  HADD2.F32 R86, -RZ, R76.H0_H0 ;  /* 0x2000004cff567230 */ /* 0x000fc60000004100 */
[----:B------:R-:W-:Y:S01]  /*3d20*/  FFMA R76, R68, R77, R79 ;  /* 0x0000004d444c7223 */ /* 0x000fe2000000004f */
[----:B0-----:R-:W-:-:S03]  /*3d30*/  HADD2.F32 R75, -RZ, R75.H0_H0 ;  /* 0x2000004bff4b7230 */ /* 0x001fc60000004100 */
[----:B------:R-:W-:Y:S01]  /*3d40*/  FFMA R76, R69, R86, R76 ;  /* 0x00000056454c7223 */ /* 0x000fe2000000004c */
[----:B-1----:R-:W-:-:S03]  /*3d50*/  HADD2.F32 R78, -RZ, R78.H0_H0 ;  /* 0x2000004eff4e7230 */ /* 0x002fc60000004100 */
[----:B------:R-:W-:Y:S01]  /*3d60*/  FFMA R75, R7, R75, R76 ;  /* 0x0000004b074b7223 */ /* 0x000fe2000000004c */
[----:B--2---:R-:W-:-:S03]  /*3d70*/  HADD2.F32 R80, -RZ, R80.H0_H0 ;  /* 0x20000050ff507230 */ /* 0x004fc60000004100 */
[----:B------:R-:W-:Y:S01]  /*3d80*/  FFMA R75, R70, R78, R75 ;  /* 0x0000004e464b7223 */ /* 0x000fe2000000004b */
[----:B---3--:R-:W-:-:S03]  /*3d90*/  HADD2.F32 R81, -RZ, R81.H0_H0 ;  /* 0x20000051ff517230 */ /* 0x008fc60000004100 */
[----:B------:R-:W-:Y:S01]  /*3da0*/  FFMA R80, R10, R80, R75 ;  /* 0x000000500a507223 */ /* 0x000fe2000000004b */
[----:B----4-:R-:W-:-:S03]  /*3db0*/  HADD2.F32 R82, -RZ, R82.H0_H0 ;  /* 0x20000052ff527230 */ /* 0x010fc60000004100 */
[----:B------:R-:W-:Y:S01]  /*3dc0*/  FFMA R80, R71, R81, R80 ;  /* 0x0000005147507223 */ /* 0x000fe20000000050 */
[----:B-----5:R-:W-:-:S03]  /*3dd0*/  HADD2.F32 R83, -RZ, R83.H0_H0 ;  /* 0x20000053ff537230 */ /* 0x020fc60000004100 */
[----:B------:R-:W-:Y:S01]  /*3de0*/  FFMA R80, R11, R82, R80 ;  /* 0x000000520b507223 */ /* 0x000fe20000000050 */
[----:B------:R-:W-:-:S03]  /*3df0*/  HADD2.F32 R84, -RZ, R84.H0_H0 ;  /* 0x20000054ff547230 */ /* 0x000fc60000004100 */
[----:B------:R-:W-:Y:S01]  /*3e00*/  FFMA R83, R73, R83, R80 ;  /* 0x0000005349537223 */ /* 0x000fe20000000050 */
[----:B------:R-:W-:-:S03]  /*3e10*/  HADD2.F32 R85, -RZ, R85.H0_H0 ;  /* 0x20000055ff557230 */ /* 0x000fc60000004100 */
[----:B------:R-:W-:Y:S01]  /*3e20*/  FFMA R83, R12, R84, R83 ;  /* 0x000000540c537223 */ /* 0x000fe20000000053 */
[----:B------:R-:W-:-:S03]  /*3e30*/  HADD2.F32 R87, -RZ, R87.H0_H0 ;  /* 0x20000057ff577230 */ /* 0x000fc60000004100 */
[----:B------:R-:W-:-:S04]  /*3e40*/  FFMA R8, R74, R85, R83 ;  /* 0x000000554a087223 */ /* 0x000fc80000000053 */
[----:B------:R-:W-:Y:S01]  /*3e50*/  FFMA R87, R13, R87, R8 ;  /* 0x000000570d577223 */ /* 0x000fe20000000008 */
[C---:B------:R-:W-:Y:S02]  /*3e60*/  LEA R8, R6.reuse, R1, 0x2 ;  /* 0x0000000106087211 */ /* 0x040fe400078e10ff */
[----:B------:R-:W-:Y:S01]  /*3e70*/  IADD3 R6, PT, PT, R6, 0x1, RZ ;  /* 0x0000000106067810 */ /* 0x000fe20007ffe0ff */
[----:B------:R-:W-:-:S03]  /*3e80*/  FMUL R87, R87, R72 ;  /* 0x0000004857577220 */ /* 0x000fc60000400000 */
[----:B------:R-:W-:Y:S02]  /*3e90*/  ISETP.NE.AND P0, PT, R6, 0x40, PT ;  /* 0x000000400600780c */ /* 0x000fe40003f05270 */
[----:B------:R1:W-:Y:S01]  /*3ea0*/  STL [R8], R87 ;  /* 0x0000005708007387 */ /* 0x0003e20000100800 */
[----:B------:R-:W-:-:S10]  /*3eb0*/  FMNMX R52, R87, R52, !PT ;  /* 0x0000003457347209 */ /* 0x000fd40007800000 */
[----:B-1----:R-:W-:Y:S05]  /*3ec0*/  @P0 BRA `(.L_x_40) ;  /* 0xfffffff000e00947 */ /* 0x002fea000383ffff */
[----:B------:R-:W-:Y:S05]  /*3ed0*/  BRA `(.L_x_41) ;  /* 0x00000010007c7947 */ /* 0x000fea0003800000 */
.L_x_39:
[C---:B------:R-:W-:Y:S01]  /*3ee0*/  LEA R52, R47.reuse, R3, 0x7 ;  /* 0x000000032f347211 */ /* 0x040fe200078e38ff */
[----:B------:R-:W-:Y:S01]  /*3ef0*/  HFMA2 R74, -RZ, RZ, 0, 0 ;  /* 0x00000000ff4a7431 */ /* 0x000fe200000001ff */
[----:B------:R-:W-:-:S03]  /*3f00*/  IADD3 R72, PT, PT, R47, UR5, RZ ;  /* 0x000000052f487c10 */ /* 0x000fc6000fffe0ff */
[----:B------:R-:W2:Y:S04]  /*3f10*/  LDS.64 R12, [R52] ;  /* 0x00000000340c7984 */ /* 0x000ea80000000a00 */
[----:B0-----:R-:W0:Y:S04]  /*3f20*/  LDS.64 R14, [R52+0x8] ;  /* 0x00000800340e7984 */ /* 0x001e280000000a00 */
[----:B------:R-:W3:Y:S04]  /*3f30*/  LDS.64 R16, [R52+0x10] ;  /* 0x0000100034107984 */ /* 0x000ee80000000a00 */
[----:B------:R-:W4:Y:S04]  /*3f40*/  LDS.64 R20, [R52+0x18] ;  /* 0x0000180034147984 */ /* 0x000f280000000a00 */
[----:B------:R-:W5:Y:S04]  /*3f50*/  LDS.64 R22, [R52+0x20] ;  /* 0x0000200034167984 */ /* 0x000f680000000a00 */
[----:B------:R-:W1:Y:S04]  /*3f60*/  LDS.64 R50, [R52+0x28] ;  /* 0x0000280034327984 */ /* 0x000e680000000a00 */
[----:B------:R-:W1:Y:S04]  /*3f70*/  LDS.64 R24, [R52+0x30] ;  /* 0x0000300034187984 */ /* 0x000e680000000a00 */
[----:B------:R-:W1:Y:S04]  /*3f80*/  LDS.64 R6, [R52+0x38] ;  /* 0x0000380034067984 */ /* 0x000e680000000a00 */
[----:B------:R-:W1:Y:S04]  /*3f90*/  LDS.64 R8, [R52+0x40] ;  /* 0x0000400034087984 */ /* 0x000e680000000a00 */
[----:B------:R-:W1:Y:S01]  /*3fa0*/  LDS.64 R10, [R52+0x48] ;  /* 0x00004800340a7984 */ /* 0x000e620000000a00 */
[----:B--2---:R-:W-:-:S03]  /*3fb0*/  HADD2.F32 R4, -RZ, R12.H0_H0 ;  /* 0x2000000cff047230 */ /* 0x004fc60000004100 */
[----:B------:R-:W-:Y:S01]  /*3fc0*/  LDS.64 R18, [R52+0x68] ;  /* 0x0000680034127984 */ /* 0x000fe20000000a00 */
[----:B------:R-:W-:Y:S02]  /*3fd0*/  HADD2.F32 R5, -RZ, R12.H1_H1 ;  /* 0x3000000cff057230 */ /* 0x000fe40000004100 */
[--C-:B------:R-:W-:Y:S02]  /*3fe0*/  HADD2.F32 R26, -RZ, R13.reuse.H0_H0 ;  /* 0x2000000dff1a7230 */ /* 0x100fe40000004100 */
[----:B------:R-:W-:Y:S02]  /*3ff0*/  HADD2.F32 R27, -RZ, R13.H1_H1 ;  /* 0x3000000dff1b7230 */ /* 0x000fe40000004100 */
[--C-:B0-----:R-:W-:Y:S01]  /*4000*/  HADD2.F32 R28, -RZ, R14.reuse.H0_H0 ;  /* 0x2000000eff1c7230 */ /* 0x101fe20000004100 */
[----:B------:R-:W0:Y:S01]  /*4010*/  LDS.64 R12, [R52+0x50] ;  /* 0x00005000340c7984 */ /* 0x000e220000000a00 */
[----:B------:R-:W-:Y:S02]  /*4020*/  HADD2.F32 R29, -RZ, R14.H1_H1 ;  /* 0x3000000eff1d7230 */ /* 0x000fe40000004100 */
[----:B------:R-:W-:-:S02]  /*4030*/  HADD2.F32 R30, -RZ, R15.H0_H0 ;  /* 0x2000000fff1e7230 */ /* 0x000fc40000004100 */
[----:B------:R-:W-:Y:S02]  /*4040*/  HADD2.F32 R31, -RZ, R15.H1_H1 ;  /* 0x3000000fff1f7230 */ /* 0x000fe40000004100 */
[--C-:B---3--:R-:W-:Y:S01]  /*4050*/  HADD2.F32 R32, -RZ, R16.reuse.H0_H0 ;  /* 0x20000010ff207230 */ /* 0x108fe20000004100 */
[----:B------:R-:W2:Y:S01]  /*4060*/  LDS.64 R14, [R52+0x58] ;  /* 0x00005800340e7984 */ /* 0x000ea20000000a00 */
[----:B------:R-:W-:Y:S02]  /*4070*/  HADD2.F32 R33, -RZ, R16.H1_H1 ;  /* 0x30000010ff217230 */ /* 0x000fe40000004100 */
[--C-:B------:R-:W-:Y:S02]  /*4080*/  HADD2.F32 R34, -RZ, R17.reuse.H0_H0 ;  /* 0x20000011ff227230 */ /* 0x100fe40000004100 */
[----:B------:R-:W-:Y:S02]  /*4090*/  HADD2.F32 R35, -RZ, R17.H1_H1 ;  /* 0x30000011ff237230 */ /* 0x000fe40000004100 */
[--C-:B----4-:R-:W-:Y:S01]  /*40a0*/  HADD2.F32 R36, -RZ, R20.reuse.H0_H0 ;  /* 0x20000014ff247230 */ /* 0x110fe20000004100 */
[----:B------:R-:W3:Y:S01]  /*40b0*/  LDS.64 R16, [R52+0x60] ;  /* 0x0000600034107984 */ /* 0x000ee20000000a00 */
[----:B------:R-:W-:-:S02]  /*40c0*/  HADD2.F32 R37, -RZ, R20.H1_H1 ;  /* 0x30000014ff257230 */ /* 0x000fc40000004100 */
[--C-:B------:R-:W-:Y:S02]  /*40d0*/  HADD2.F32 R38, -RZ, R21.reuse.H0_H0 ;  /* 0x20000015ff267230 */ /* 0x100fe40000004100 */
[----:B------:R-:W-:Y:S02]  /*40e0*/  HADD2.F32 R39, -RZ, R21.H1_H1 ;  /* 0x30000015ff277230 */ /* 0x000fe40000004100 */
[--C-:B-----5:R-:W-:Y:S01]  /*40f0*/  HADD2.F32 R40, -RZ, R22.reuse.H0_H0 ;  /* 0x20000016ff287230 */ /* 0x120fe20000004100 */
[----:B------:R-:W4:Y:S01]  /*4100*/  LDS.64 R20, [R52+0x70] ;  /* 0x0000700034147984 */ /* 0x000f220000000a00 */
[----:B------:R-:W-:Y:S02]  /*4110*/  HADD2.F32 R41, -RZ, R22.H1_H1 ;  /* 0x30000016ff297230 */ /* 0x000fe40000004100 */
[--C-:B------:R-:W-:Y:S02]  /*4120*/  HADD2.F32 R42, -RZ, R23.reuse.H0_H0 ;  /* 0x20000017ff2a7230 */ /* 0x100fe40000004100 */
[----:B------:R-:W-:-:S02]  /*4130*/  HADD2.F32 R43, -RZ, R23.H1_H1 ;  /* 0x30000017ff2b7230 */ /* 0x000fc40000004100 */
[----:B------:R5:W4:Y:S01]  /*4140*/  LDS.64 R22, [R52+0x78] ;  /* 0x0000780034167984 */ /* 0x000b220000000a00 */
[--C-:B-1----:R-:W-:Y:S02]  /*4150*/  HADD2.F32 R44, -RZ, R50.reuse.H0_H0 ;  /* 0x20000032ff2c7230 */ /* 0x102fe40000004100 */
[----:B------:R-:W-:Y:S02]  /*4160*/  HADD2.F32 R48, -RZ, R50.H1_H1 ;  /* 0x30000032ff307230 */ /* 0x000fe40000004100 */
[--C-:B------:R-:W-:Y:S02]  /*4170*/  HADD2.F32 R49, -RZ, R51.reuse.H0_H0 ;  /* 0x20000033ff317230 */ /* 0x100fe40000004100 */
[----:B------:R-:W-:Y:S01]  /*4180*/  HADD2.F32 R50, -RZ, R51.H1_H1 ;  /* 0x30000033ff327230 */ /* 0x000fe20000004100 */
[----:B-----5:R-:W-:Y:S01]  /*4190*/  MOV R52, 0xff800000 ;  /* 0xff80000000347802 */ /* 0x020fe20000000f00 */
[----:B------:R-:W-:Y:S02]  /*41a0*/  HADD2.F32 R51, -RZ, R24.H0_H0 ;  /* 0x20000018ff337230 */ /* 0x000fe40000004100 */
[----:B------:R-:W-:-:S02]  /*41b0*/  HADD2.F32 R53, -RZ, R25.H0_H0 ;  /* 0x20000019ff357230 */ /* 0x000fc40000004100 */
[----:B------:R-:W-:Y:S02]  /*41c0*/  HADD2.F32 R54, -RZ, R6.H0_H0 ;  /* 0x20000006ff367230 */ /* 0x000fe40000004100 */
[----:B------:R-:W-:Y:S02]  /*41d0*/  HADD2.F32 R55, -RZ, R7.H0_H0 ;  /* 0x20000007ff377230 */ /* 0x000fe40000004100 */
[----:B------:R-:W-:Y:S02]  /*41e0*/  HADD2.F32 R56, -RZ, R8.H0_H0 ;  /* 0x20000008ff387230 */ /* 0x000fe40000004100 */
[----:B------:R-:W-:Y:S02]  /*41f0*/  HADD2.F32 R57, -RZ, R9.H0_H0 ;  /* 0x20000009ff397230 */ /* 0x000fe40000004100 */
[----:B------:R-:W-:Y:S02]  /*4200*/  HADD2.F32 R58, -RZ, R10.H0_H0 ;  /* 0x2000000aff3a7230 */ /* 0x000fe40000004100 */
[----:B------:R-:W-:-:S02]  /*4210*/  HADD2.F32 R59, -RZ, R11.H0_H0 ;  /* 0x2000000bff3b7230 */ /* 0x000fc40000004100 */
[----:B0-----:R-:W-:Y:S02]  /*4220*/  HADD2.F32 R60, -RZ, R12.H0_H0 ;  /* 0x2000000cff3c7230 */ /* 0x001fe40000004100 */
[----:B------:R-:W-:Y:S02]  /*4230*/  HADD2.F32 R61, -RZ, R13.H0_H0 ;  /* 0x2000000dff3d7230 */ /* 0x000fe40000004100 */
[----:B--2---:R-:W-:Y:S02]  /*4240*/  HADD2.F32 R62, -RZ, R14.H0_H0 ;  /* 0x2000000eff3e7230 */ /* 0x004fe40000004100 */
[----:B------:R-:W-:Y:S02]  /*4250*/  HADD2.F32 R63, -RZ, R15.H0_H0 ;  /* 0x2000000fff3f7230 */ /* 0x000fe40000004100 */
[----:B---3--:R-:W-:Y:S02]  /*4260*/  HADD2.F32 R64, -RZ, R16.H0_H0 ;  /* 0x20000010ff407230 */ /* 0x008fe40000004100 */
[----:B------:R-:W-:-:S02]  /*4270*/  HADD2.F32 R65, -RZ, R17.H0_H0 ;  /* 0x20000011ff417230 */ /* 0x000fc40000004100 */
[----:B------:R-:W-:Y:S02]  /*4280*/  HADD2.F32 R66, -RZ, R18.H0_H0 ;  /* 0x20000012ff427230 */ /* 0x000fe40000004100 */
[----:B------:R-:W-:Y:S02]  /*4290*/  HADD2.F32 R67, -RZ, R19.H0_H0 ;  /* 0x20000013ff437230 */ /* 0x000fe40000004100 */
[----:B----4-:R-:W-:Y:S02]  /*42a0*/  HADD2.F32 R68, -RZ, R20.H0_H0 ;  /* 0x20000014ff447230 */ /* 0x010fe40000004100 */
[----:B------:R-:W-:Y:S02]  /*42b0*/  HADD2.F32 R69, -RZ, R21.H0_H0 ;  /* 0x20000015ff457230 */ /* 0x000fe40000004100 */
[----:B------:R-:W-:Y:S02]  /*42c0*/  HADD2.F32 R70, -RZ, R22.H0_H0 ;  /* 0x20000016ff467230 */ /* 0x000fe40000004100 */
[----:B------:R-:W-:-:S02]  /*42d0*/  HADD2.F32 R71, -RZ, R23.H0_H0 ;  /* 0x20000017ff477230 */ /* 0x000fc40000004100 */
[----:B------:R-:W-:Y:S02]  /*42e0*/  HADD2.F32 R24, -RZ, R24.H1_H1 ;  /* 0x30000018ff187230 */ /* 0x000fe40000004100 */
[----:B------:R-:W-:Y:S02]  /*42f0*/  HADD2.F32 R25, -RZ, R25.H1_H1 ;  /* 0x30000019ff197230 */ /* 0x000fe40000004100 */
[----:B------:R-:W-:Y:S02]  /*4300*/  HADD2.F32 R6, -RZ, R6.H1_H1 ;  /* 0x30000006ff067230 */ /* 0x000fe40000004100 */
[----:B------:R-:W-:Y:S02]  /*4310*/  HADD2.F32 R7, -RZ, R7.H1_H1 ;  /* 0x30000007ff077230 */ /* 0x000fe40000004100 */
[----:B------:R-:W-:Y:S02]  /*4320*/  HADD2.F32 R8, -RZ, R8.H1_H1 ;  /* 0x30000008ff087230 */ /* 0x000fe40000004100 */
[----:B------:R-:W-:-:S02]  /*4330*/  HADD2.F32 R9, -RZ, R9.H1_H1 ;  /* 0x30000009ff097230 */ /* 0x000fc40000004100 */
        /* <DEDUP_REMOVED lines=13> */
[----:B------:R-:W-:-:S07]  /*4410*/  HADD2.F32 R23, -RZ, R23.H1_H1 ;  /* 0x30000017ff177230 */ /* 0x000fce0000004100 */
.L_x_42:
[----:B------:R-:W-:-:S05]  /*4420*/  LEA R73, R74, R45, 0x1 ;  /* 0x0000002d4a497211 */ /* 0x000fca00078e08ff */
        /* <DEDUP_REMOVED lines=168> */
[----:B------:R5:W5:Y:S01]  /*4eb0*/  LDS.U16 R88, [R73+0x1f80] ;  /* 0x001f800049587984 */ /* 0x000b620000000400 */
        /* <DEDUP_REMOVED lines=8> */
[----:B------:R-:W-:Y:S01]  /*4f40*/  LEA R76, R74, R1, 0x2 ;  /* 0x000000014a4c7211 */ /* 0x000fe200078e10ff */
[----:B--2---:R-:W-:Y:S02]  /*4f50*/  HADD2.F32 R80, -RZ, R80.H0_H0 ;  /* 0x20000050ff507230 */ /* 0x004fe40000004100 */
        /* <DEDUP_REMOVED lines=11> */
[C---:B------:R-:W-:Y:S01]  /*5010*/  IADD3 R73, PT, PT, R74.reuse, UR10, RZ ;  /* 0x0000000a4a497c10 */ /* 0x040fe2000fffe0ff */
[----:B------:R-:W-:Y:S01]  /*5020*/  HADD2.F32 R88, -RZ, R88.H0_H0 ;  /* 0x20000058ff587230 */ /* 0x000fe20000004100 */
[----:B------:R-:W-:Y:S01]  /*5030*/  IADD3 R74, PT, PT, R74, 0x1, RZ ;  /* 0x000000014a4a7810 */ /* 0x000fe20007ffe0ff */
[----:B------:R-:W-:Y:S01]  /*5040*/  FFMA R84, R71, R85, R84 ;  /* 0x0000005547547223 */ /* 0x000fe20000000054 */
[----:B------:R-:W-:-:S03]  /*5050*/  ISETP.GE.U32.AND P0, PT, R72, R73, PT ;  /* 0x000000494800720c */ /* 0x000fc60003f06070 */
[----:B------:R-:W-:-:S04]  /*5060*/  FFMA R84, R23, R88, R84 ;  /* 0x0000005817547223 */ /* 0x000fc80000000054 */
[----:B------:R-:W-:-:S05]  /*5070*/  FMUL R84, R84, UR11 ;  /* 0x0000000b54547c20 */ /* 0x000fca0008400000 */
[----:B------:R-:W-:Y:S02]  /*5080*/  FSEL R73, R84, -INF , P0 ;  /* 0xff80000054497808 */ /* 0x000fe40000000000 */
[----:B------:R-:W-:Y:S02]  /*5090*/  ISETP.NE.AND P0, PT, R74, 0x40, PT ;  /* 0x000000404a00780c */ /* 0x000fe40003f05270 */
[----:B------:R-:W-:Y:S01]  /*50a0*/  FMNMX R52, R73, R52, !PT ;  /* 0x0000003449347209 */ /* 0x000fe20007800000 */
[----:B------:R0:W-:Y:S10]  /*50b0*/  STL [R76], R73 ;  /* 0x000000494c007387 */ /* 0x0001f40000100800 */
[----:B0-----:R-:W-:Y:S05]  /*50c0*/  @P0 BRA `(.L_x_42) ;  /* 0xfffffff000d40947 */ /* 0x001fea000383ffff */
.L_x_41:
[----:B------:R-:W2:Y:S04]  /*50d0*/  LDL.128 R56, [R1] ;  /* 0x0000000001387983 */ /* 0x000ea80000100c00 */
[----:B------:R-:W3:Y:S04]  /*50e0*/  LDL.128 R40, [R1+0x10] ;  /* 0x0000100001287983 */ /* 0x000ee80000100c00 */
[----:B------:R-:W4:Y:S04]  /*50f0*/  LDL.128 R36, [R1+0x20] ;  /* 0x0000200001247983 */ /* 0x000f280000100c00 */
[----:B------:R-:W5:Y:S04]  /*5100*/  LDL.128 R32, [R1+0x30] ;  /* 0x0000300001207983 */ /* 0x000f680000100c00 */
[----:B------:R-:W5:Y:S04]  /*5110*/  LDL.128 R28, [R1+0x40] ;  /* 0x00004000011c7983 */ /* 0x000f680000100c00 */
[----:B------:R-:W5:Y:S04]  /*5120*/  LDL.128 R24, [R1+0x50] ;  /* 0x0000500001187983 */ /* 0x000f680000100c00 */
[----:B------:R-:W5:Y:S01]  /*5130*/  LDL.128 R20, [R1+0x60] ;  /* 0x0000600001147983 */ /* 0x000f620000100c00 */
[----:B------:R-:W-:-:S03]  /*5140*/  MOV R73, 0x400 ;  /* 0x0000040000497802 */ /* 0x000fc60000000f00 */
[----:B------:R-:W5:Y:S04]  /*5150*/  LDL.128 R16, [R1+0x70] ;  /* 0x0000700001107983 */ /* 0x000f680000100c00 */
[----:B------:R-:W5:Y:S01]  /*5160*/  LDL.128 R12, [R1+0x80] ;  /* 0x00008000010c7983 */ /* 0x000f620000100c00 */
[----:B------:R-:W0:Y:S01]  /*5170*/  S2UR UR6, SR_CgaCtaId ;  /* 0x00000000000679c3 */ /* 0x000e220000008800 */
[----:B------:R-:W-:Y:S01]  /*5180*/  IADD3 R5, PT, PT, R73, 0xa000, RZ ;  /* 0x0000a00049057810 */ /* 0x000fe20007ffe0ff */
[----:B------:R-:W-:Y:S01]  /*5190*/  HFMA2 R120, -RZ, RZ, 3.7421875, 0 ;  /* 0x437c0000ff787431 */ /* 0x000fe200000001ff */
[----:B------:R-:W-:Y:S01]  /*51a0*/  MOV R121, 0x3bbb989d ;  /* 0x3bbb989d00797802 */ /* 0x000fe20000000f00 */
[----:B------:R-:W5:Y:S01]  /*51b0*/  LDL.128 R8, [R1+0xa0] ;  /* 0x0000a00001087983 */ /* 0x000f620000100c00 */
[----:B0-----:R-:W-:-:S04]  /*51c0*/  MOV R44, UR6 ;  /* 0x00000006002c7c02 */ /* 0x001fc80008000f00 */
[----:B------:R-:W-:Y:S02]  /*51d0*/  LEA R50, R44, R5, 0x18 ;  /* 0x000000052c327211 */ /* 0x000fe400078ec0ff */
[----:B------:R-:W5:Y:S02]  /*51e0*/  LDL.128 R4, [R1+0x90] ;  /* 0x0000900001047983 */ /* 0x000f640000100c00 */
[----:B------:R-:W-:-:S05]  /*51f0*/  LEA R50, R47, R50, 0x3 ;  /* 0x000000322f327211 */ /* 0x000fca00078e18ff */
[----:B------:R-:W0:Y:S02]  /*5200*/  LDS R51, [R50] ;  /* 0x0000000032337984 */ /* 0x000e240000000800 */
[----:B0-----:R-:W-:-:S05]  /*5210*/  FMNMX R49, R51, R52, !PT ;  /* 0x0000003433317209 */ /* 0x001fca0007800000 */
[----:B------:R-:W-:-:S04]  /*5220*/  FADD R122, -R49, R52 ;  /* 0x00000034317a7221 */ /* 0x000fc80000000100 */
[----:B------:R-:W-:-:S04]  /*5230*/  FFMA.SAT R53, R122, R121, 0.5 ;  /* 0x3f0000007a357423 */ /* 0x000fc80000002079 */
[----:B------:R-:W-:-:S04]  /*5240*/  FFMA.RM R48, R53, R120, 12582913 ;  /* 0x4b40000135307423 */ /* 0x000fc80000004078 */
[----:B------:R-:W-:-:S04]  /*5250*/  FADD R53, R48, -12583039 ;  /* 0xcb40007f30357421 */ /* 0x000fc80000000000 */
[----:B------:R-:W-:-:S04]  /*5260*/  FFMA R53, R122, 1.4426950216293334961, -R53 ;  /* 0x3fb8aa3b7a357823 */ /* 0x000fc80000000835 */
[----:B------:R-:W-:Y:S01]  /*5270*/  FFMA R122, R122, 1.925963033500011079e-08, R53 ;  /* 0x32a570607a7a7823 */ /* 0x000fe20000000035 */
[----:B--2---:R-:W-:-:S04]  /*5280*/  FADD R56, R56, -R52 ;  /* 0x8000003438387221 */ /* 0x004fc80000000000 */
[----:B------:R-:W-:Y:S01]  /*5290*/  FFMA.SAT R55, R56, R121, 0.5 ;  /* 0x3f00000038377423 */ /* 0x000fe20000002079 */
[----:B------:R-:W-:-:S03]  /*52a0*/  FADD R58, R58, -R52 ;  /* 0x800000343a3a7221 */ /* 0x000fc60000000000 */
[-C--:B------:R-:W-:Y:S01]  /*52b0*/  FFMA.RM R55, R55, R120.reuse, 12582913 ;  /* 0x4b40000137377423 */ /* 0x080fe20000004078 */
[--C-:B------:R-:W-:Y:S01]  /*52c0*/  FADD R60, R59, -R52.reuse ;  /* 0x800000343b3c7221 */ /* 0x100fe20000000000 */
[-C--:B------:R-:W-:Y:S02]  /*52d0*/  FFMA.SAT R59, R58, R121.reuse, 0.5 ;  /* 0x3f0000003a3b7423 */ /* 0x080fe40000002079 */
[----:B------:R-:W-:Y:S01]  /*52e0*/  FADD R53, R55, -12583039 ;  /* 0xcb40007f37357421 */ /* 0x000fe20000000000 */
[--C-:B------:R-:W-:Y:S01]  /*52f0*/  FADD R54, R57, -R52.reuse ;  /* 0x8000003439367221 */ /* 0x100fe20000000000 */
[----:B------:R-:W-:Y:S02]  /*5300*/  FFMA.RM R100, R59, R120, 12582913 ;  /* 0x4b4000013b647423 */ /* 0x000fe40000004078 */
[----:B------:R-:W-:Y:S01]  /*5310*/  FFMA R53, R56, 1.4426950216293334961, -R53 ;  /* 0x3fb8aa3b38357823 */ /* 0x000fe20000000835 */
[----:B------:R-:W-:Y:S01]  /*5320*/  FFMA.SAT R69, R54, R121, 0.5 ;  /* 0x3f00000036457423 */ /* 0x000fe20000002079 */
[----:B---3--:R-:W-:-:S02]  /*5330*/  FADD R40, R40, -R52 ;  /* 0x8000003428287221 */ /* 0x008fc40000000000 */
[----:B------:R-:W-:Y:S01]  /*5340*/  FFMA R68, R56, 1.925963033500011079e-08, R53 ;  /* 0x32a5706038447823 */ /* 0x000fe20000000035 */
[----:B------:R-:W-:Y:S01]  /*5350*/  FADD R53, R100, -12583039 ;  /* 0xcb40007f64357421 */ /* 0x000fe20000000000 */
[-C--:B------:R-:W-:Y:S01]  /*5360*/  FFMA.RM R69, R69, R120.reuse, 12582913 ;  /* 0x4b40000145457423 */ /* 0x080fe20000004078 */
[-C--:B------:R-:W-:Y:S01]  /*5370*/  FFMA.SAT R101, R40, R121.reuse, 0.5 ;  /* 0x3f00000028657423 */ /* 0x080fe20000002079 */
[--C-:B------:R-:W-:Y:S01]  /*5380*/  FADD R106, R41, -R52.reuse ;  /* 0x80000034296a7221 */ /* 0x100fe20000000000 */
[C---:B------:R-:W-:Y:S01]  /*5390*/  FFMA R53, R58.reuse, 1.4426950216293334961, -R53 ;  /* 0x3fb8aa3b3a357823 */ /* 0x040fe20000000835 */
[----:B------:R-:W-:Y:S01]  /*53a0*/  FADD R57, R69, -12583039 ;  /* 0xcb40007f45397421 */ /* 0x000fe20000000000 */
[-C--:B------:R-:W-:Y:S02]  /*53b0*/  FFMA.RM R101, R101, R120.reuse, 12582913 ;  /* 0x4b40000165657423 */ /* 0x080fe40000004078 */
[----:B------:R-:W-:Y:S01]  /*53c0*/  FFMA R102, R58, 1.925963033500011079e-08, R53 ;  /* 0x32a570603a667823 */ /* 0x000fe20000000035 */
[-C--:B------:R-:W-:Y:S01]  /*53d0*/  FFMA.SAT R53, R106, R121.reuse, 0.5 ;  /* 0x3f0000006a357423 */ /* 0x080fe20000002079 */
[--C-:B------:R-:W-:Y:S01]  /*53e0*/  FADD R42, R42, -R52.reuse ;  /* 0x800000342a2a7221 */ /* 0x100fe20000000000 */
[----:B------:R-:W-:Y:S01]  /*53f0*/  FFMA R57, R54, 1.4426950216293334961, -R57 ;  /* 0x3fb8aa3b36397823 */ /* 0x000fe20000000839 */
[----:B------:R-:W-:Y:S01]  /*5400*/  FADD R41, R101, -12583039 ;  /* 0xcb40007f65297421 */ /* 0x000fe20000000000 */
[-C--:B------:R-:W-:Y:S01]  /*5410*/  FFMA.RM R104, R53, R120.reuse, 12582913 ;  /* 0x4b40000135687423 */ /* 0x080fe20000004078 */
[----:B------:R-:W-:Y:S01]  /*5420*/  FFMA.SAT R53, R42, R121, 0.5 ;  /* 0x3f0000002a357423 */ /* 0x000fe20000002079 */
[----:B------:R-:W-:Y:S01]  /*5430*/  FFMA R71, R54, 1.925963033500011079e-08, R57 ;  /* 0x32a5706036477823 */ /* 0x000fe20000000039 */
[----:B------:R-:W-:Y:S01]  /*5440*/  FADD R54, R43, -R52 ;  /* 0x800000342b367221 */ /* 0x000fe20000000000 */
[----:B------:R-:W-:Y:S01]  /*5450*/  FFMA R41, R40, 1.4426950216293334961, -R41 ;  /* 0x3fb8aa3b28297823 */ /* 0x000fe20000000829 */
[----:B------:R-:W-:Y:S01]  /*5460*/  FADD R43, R104, -12583039 ;  /* 0xcb40007f682b7421 */ /* 0x000fe20000000000 */
[----:B------:R-:W-:-:S02]  /*5470*/  FFMA.RM R56, R53, R120, 12582913 ;  /* 0x4b40000135387423 */ /* 0x000fc40000004078 */
[----:B------:R-:W-:Y:S01]  /*5480*/  FFMA R105, R40, 1.925963033500011079e-08, R41 ;  /* 0x32a5706028697823 */ /* 0x000fe20000000029 */
[----:B------:R-:W-:Y:S01]  /*5490*/  FFMA R43, R106, 1.4426950216293334961, -R43 ;  /* 0x3fb8aa3b6a2b7823 */ /* 0x000fe2000000082b */
[----:B------:R-:W-:Y:S01]  /*54a0*/  FADD R41, R56, -12583039 ;  /* 0xcb40007f38297421 */ /* 0x000fe20000000000 */
[--C-:B----4-:R-:W-:Y:S01]  /*54b0*/  FADD R36, R36, -R52.reuse ;  /* 0x8000003424247221 */ /* 0x110fe20000000000 */
[----:B------:R-:W-:Y:S01]  /*54c0*/  FADD R40, R37, -R52 ;  /* 0x8000003425287221 */ /* 0x000fe20000000000 */
[----:B------:R-:W-:Y:S01]  /*54d0*/  FFMA R106, R106, 1.925963033500011079e-08, R43 ;  /* 0x32a570606a6a7823 */ /* 0x000fe2000000002b */
[----:B------:R-:W-:Y:S01]  /*54e0*/  FFMA R41, R42, 1.4426950216293334961, -R41 ;  /* 0x3fb8aa3b2a297823 */ /* 0x000fe20000000829 */
[----:B------:R-:W-:-:S03]  /*54f0*/  FFMA.SAT R43, R36, R121, 0.5 ;  /* 0x3f000000242b7423 */ /* 0x000fc60000002079 */
[----:B------:R-:W-:Y:S01]  /*5500*/  FFMA R98, R42, 1.925963033500011079e-08, R41 ;  /* 0x32a570602a627823 */ /* 0x000fe20000000029 */
[-C--:B------:R-:W-:Y:S01]  /*5510*/  FFMA.RM R74, R43, R120.reuse, 12582913 ;  /* 0x4b4000012b4a7423 */ /* 0x080fe20000004078 */
[-C--:B------:R-:W-:Y:S01]  /*5520*/  FFMA.SAT R41, R40, R121.reuse, 0.5 ;  /* 0x3f00000028297423 */ /* 0x080fe20000002079 */
[--C-:B------:R-:W-:Y:S02]  /*5530*/  FADD R38, R38, -R52.reuse ;  /* 0x8000003426267221 */ /* 0x100fe40000000000 */
[----:B------:R-:W-:Y:S01]  /*5540*/  FADD R37, R74, -12583039 ;  /* 0xcb40007f4a257421 */ /* 0x000fe20000000000 */
[-C--:B------:R-:W-:Y:S01]  /*5550*/  FFMA.RM R78, R41, R120.reuse, 12582913 ;  /* 0x4b400001294e7423 */ /* 0x080fe20000004078 */
[--C-:B------:R-:W-:Y:S01]  /*5560*/  FADD R42, R39, -R52.reuse ;  /* 0x80000034272a7221 */ /* 0x100fe20000000000 */
[-C--:B------:R-:W-:Y:S01]  /*5570*/  FFMA.SAT R93, R38, R121.reuse, 0.5 ;  /* 0x3f000000265d7423 */ /* 0x080fe20000002079 */
[----:B------:R-:W-:Y:S01]  /*5580*/  FFMA R37, R36, 1.4426950216293334961, -R37 ;  /* 0x3fb8aa3b24257823 */ /* 0x000fe20000000825 */
[----:B------:R-:W-:Y:S01]  /*5590*/  FADD R39, R78, -12583039 ;  /* 0xcb40007f4e277421 */ /* 0x000fe20000000000 */
[-C--:B------:R-:W-:Y:S01]  /*55a0*/  FFMA.SAT R91, R42, R121.reuse, 0.5 ;  /* 0x3f0000002a5b7423 */ /* 0x080fe20000002079 */
[-C--:B------:R-:W-:Y:S01]  /*55b0*/  FFMA.RM R93, R93, R120.reuse, 12582913 ;  /* 0x4b4000015d5d7423 */ /* 0x080fe20000004078 */
[----:B------:R-:W-:Y:S01]  /*55c0*/  FFMA R80, R36, 1.925963033500011079e-08, R37 ;  /* 0x32a5706024507823 */ /* 0x000fe20000000025 */
[----:B------:R-:W-:Y:S01]  /*55d0*/  FFMA R39, R40, 1.4426950216293334961, -R39 ;  /* 0x3fb8aa3b28277823 */ /* 0x000fe20000000827 */
[--C-:B-----5:R-:W-:Y:S01]  /*55e0*/  FADD R36, R32, -R52.reuse ;  /* 0x8000003420247221 */ /* 0x120fe20000000000 */
[----:B------:R-:W-:Y:S01]  /*55f0*/  FADD R37, R93, -12583039 ;  /* 0xcb40007f5d257421 */ /* 0x000fe20000000000 */
[-C--:B------:R-:W-:Y:S01]  /*5600*/  FFMA.RM R91, R91, R120.reuse, 12582913 ;  /* 0x4b4000015b5b7423 */ /* 0x080fe20000004078 */
[----:B------:R-:W-:Y:S01]  /*5610*/  FFMA R83, R40, 1.925963033500011079e-08, R39 ;  /* 0x32a5706028537823 */ /* 0x000fe20000000027 */
[-C--:B------:R-:W-:Y:S01]  /*5620*/  FFMA.SAT R39, R36, R121.reuse, 0.5 ;  /* 0x3f00000024277423 */ /* 0x080fe20000002079 */
[C---:B------:R-:W-:Y:S01]  /*5630*/  FFMA R37, R38.reuse, 1.4426950216293334961, -R37 ;  /* 0x3fb8aa3b26257823 */ /* 0x040fe20000000825 */
[----:B------:R-:W-:Y:S01]  /*5640*/  FADD R41, R91, -12583039 ;  /* 0xcb40007f5b297421 */ /* 0x000fe20000000000 */
[--C-:B------:R-:W-:Y:S01]  /*5650*/  FADD R40, R33, -R52.reuse ;  /* 0x8000003421287221 */ /* 0x100fe20000000000 */
[-C--:B------:R-:W-:Y:S01]  /*5660*/  FFMA.RM R32, R39, R120.reuse, 12582913 ;  /* 0x4b40000127207423 */ /* 0x080fe20000004078 */
[----:B------:R-:W-:Y:S01]  /*5670*/  FFMA R96, R38, 1.925963033500011079e-08, R37 ;  /* 0x32a5706026607823 */ /* 0x000fe20000000025 */
[----:B------:R-:W-:Y:S01]  /*5680*/  FFMA R41, R42, 1.4426950216293334961, -R41 ;  /* 0x3fb8aa3b2a297823 */ /* 0x000fe20000000829 */
[-C--:B------:R-:W-:Y:S01]  /*5690*/  FFMA.SAT R39, R40, R121.reuse, 0.5 ;  /* 0x3f00000028277423 */ /* 0x080fe20000002079 */
[----:B------:R-:W-:Y:S01]  /*56a0*/  FADD R37, R32, -12583039 ;  /* 0xcb40007f20257421 */ /* 0x000fe20000000000 */
[-C--:B------:R-:W-:Y:S01]  /*56b0*/  FFMA.SAT R57, R54, R121.reuse, 0.5 ;  /* 0x3f00000036397423 */ /* 0x080fe20000002079 */
[--C-:B------:R-:W-:Y:S01]  /*56c0*/  FADD R38, R35, -R52.reuse ;  /* 0x8000003423267221 */ /* 0x100fe20000000000 */
[--C-:B------:R-:W-:Y:S01]  /*56d0*/  FADD R86, R34, -R52.reuse ;  /* 0x8000003422567221 */ /* 0x100fe20000000000 */
[----:B------:R-:W-:Y:S01]  /*56e0*/  FFMA R33, R42, 1.925963033500011079e-08, R41 ;  /* 0x32a570602a217823 */ /* 0x000fe20000000029 */
[-C--:B------:R-:W-:Y:S01]  /*56f0*/  FFMA.RM R34, R39, R120.reuse, 12582913 ;  /* 0x4b40000127227423 */ /* 0x080fe20000004078 */
[----:B------:R-:W-:Y:S01]  /*5700*/  FFMA R35, R36, 1.4426950216293334961, -R37 ;  /* 0x3fb8aa3b24237823 */ /* 0x000fe20000000825 */
[-C--:B------:R-:W-:Y:S01]  /*5710*/  FFMA.RM R72, R57, R120.reuse, 12582913 ;  /* 0x4b40000139487423 */ /* 0x080fe20000004078 */
[-C--:B------:R-:W-:Y:S01]  /*5720*/  FFMA.SAT R41, R38, R121.reuse, 0.5 ;  /* 0x3f00000026297423 */ /* 0x080fe20000002079 */
[----:B------:R-:W-:Y:S01]  /*5730*/  FADD R39, R34, -12583039 ;  /* 0xcb40007f22277421 */ /* 0x000fe20000000000 */
[----:B------:R-:W-:Y:S01]  /*5740*/  FFMA R35, R36, 1.925963033500011079e-08, R35 ;  /* 0x32a5706024237823 */ /* 0x000fe20000000023 */
[----:B------:R-:W-:Y:S01]  /*5750*/  FADD R53, R72, -12583039 ;  /* 0xcb40007f48357421 */ /* 0x000fe20000000000 */
[-C--:B------:R-:W-:Y:S01]  /*5760*/  FFMA.SAT R37, R86, R121.reuse, 0.5 ;  /* 0x3f00000056257423 */ /* 0x080fe20000002079 */
[-C--:B------:R-:W-:Y:S01]  /*5770*/  FFMA.RM R36, R41, R120.reuse, 12582913 ;  /* 0x4b40000129247423 */ /* 0x080fe20000004078 */
[----:B------:R-:W-:Y:S01]  /*5780*/  FFMA R39, R40, 1.4426950216293334961, -R39 ;  /* 0x3fb8aa3b28277823 */ /* 0x000fe20000000827 */
[----:B------:R-:W-:Y:S01]  /*5790*/  FFMA R53, R54, 1.4426950216293334961, -R53 ;  /* 0x3fb8aa3b36357823 */ /* 0x000fe20000000835 */
[-C--:B------:R-:W-:Y:S01]  /*57a0*/  FFMA.RM R37, R37, R120.reuse, 12582913 ;  /* 0x4b40000125257423 */ /* 0x080fe20000004078 */
[----:B------:R-:W-:Y:S01]  /*57b0*/  FADD R43, R36, -12583039 ;  /* 0xcb40007f242b7421 */ /* 0x000fe20000000000 */
[--C-:B------:R-:W-:Y:S01]  /*57c0*/  FADD R28, R28, -R52.reuse ;  /* 0x800000341c1c7221 */ /* 0x100fe20000000000 */
[--C-:B------:R-:W-:Y:S01]  /*57d0*/  FADD R88, R29, -R52.reuse ;  /* 0x800000341d587221 */ /* 0x100fe20000000000 */
[----:B------:R-:W-:Y:S01]  /*57e0*/  FFMA R97, R40, 1.925963033500011079e-08, R39 ;  /* 0x32a5706028617823 */ /* 0x000fe20000000027 */
[----:B------:R-:W-:Y:S01]  /*57f0*/  FFMA R77, R54, 1.925963033500011079e-08, R53 ;  /* 0x32a57060364d7823 */ /* 0x000fe20000000035 */
[----:B------:R-:W-:Y:S01]  /*5800*/  FADD R41, R37, -12583039 ;  /* 0xcb40007f25297421 */ /* 0x000fe20000000000 */
[----:B------:R-:W-:Y:S01]  /*5810*/  FFMA R39, R38, 1.4426950216293334961, -R43 ;  /* 0x3fb8aa3b26277823 */ /* 0x000fe2000000082b */
[-C--:B------:R-:W-:Y:S01]  /*5820*/  FFMA.SAT R53, R28, R121.reuse, 0.5 ;  /* 0x3f0000001c357423 */ /* 0x080fe20000002079 */
[-C--:B------:R-:W-:Y:S01]  /*5830*/  FFMA.SAT R43, R88, R121.reuse, 0.5 ;  /* 0x3f000000582b7423 */ /* 0x080fe20000002079 */
[----:B------:R-:W-:Y:S01]  /*5840*/  FFMA R41, R86, 1.4426950216293334961, -R41 ;  /* 0x3fb8aa3b56297823 */ /* 0x000fe20000000829 */
[--C-:B------:R-:W-:Y:S01]  /*5850*/  FADD R30, R30, -R52.reuse ;  /* 0x800000341e1e7221 */ /* 0x100fe20000000000 */
[-C--:B------:R-:W-:Y:S01]  /*5860*/  FFMA.RM R29, R53, R120.reuse, 12582913 ;  /* 0x4b400001351d7423 */ /* 0x080fe20000004078 */
[-C--:B------:R-:W-:Y:S01]  /*5870*/  FFMA.RM R84, R43, R120.reuse, 12582913 ;  /* 0x4b4000012b547423 */ /* 0x080fe20000004078 */
[----:B------:R-:W-:Y:S01]  /*5880*/  FFMA R86, R86, 1.925963033500011079e-08, R41 ;  /* 0x32a5706056567823 */ /* 0x000fe20000000029 */
[--C-:B------:R-:W-:Y:S01]  /*5890*/  FADD R90, R31, -R52.reuse ;  /* 0x800000341f5a7221 */ /* 0x100fe20000000000 */
[----:B------:R-:W-:Y:S01]  /*58a0*/  FADD R41, R29, -12583039 ;  /* 0xcb40007f1d297421 */ /* 0x000fe20000000000 */
[----:B------:R-:W-:Y:S01]  /*58b0*/  FADD R31, R84, -12583039 ;  /* 0xcb40007f541f7421 */ /* 0x000fe20000000000 */
[-C--:B------:R-:W-:Y:S01]  /*58c0*/  FFMA.SAT R43, R30, R121.reuse, 0.5 ;  /* 0x3f0000001e2b7423 */ /* 0x080fe20000002079 */
[--C-:B------:R-:W-:Y:S01]  /*58d0*/  FADD R24, R24, -R52.reuse ;  /* 0x8000003418187221 */ /* 0x100fe20000000000 */
[----:B------:R-:W-:Y:S01]  /*58e0*/  FFMA R39, R38, 1.925963033500011079e-08, R39 ;  /* 0x32a5706026277823 */ /* 0x000fe20000000027 */
[----:B------:R-:W-:Y:S01]  /*58f0*/  FFMA R41, R28, 1.4426950216293334961, -R41 ;  /* 0x3fb8aa3b1c297823 */ /* 0x000fe20000000829 */
[----:B------:R-:W-:Y:S01]  /*5900*/  FFMA R31, R88, 1.4426950216293334961, -R31 ;  /* 0x3fb8aa3b581f7823 */ /* 0x000fe2000000081f */
[-C--:B------:R-:W-:Y:S01]  /*5910*/  FFMA.RM R38, R43, R120.reuse, 12582913 ;  /* 0x4b4000012b267423 */ /* 0x080fe20000004078 */
[-C--:B------:R-:W-:Y:S01]  /*5920*/  FFMA.SAT R85, R24, R121.reuse, 0.5 ;  /* 0x3f00000018557423 */ /* 0x080fe20000002079 */
[--C-:B------:R-:W-:Y:S01]  /*5930*/  FADD R40, R25, -R52.reuse ;  /* 0x8000003419287221 */ /* 0x100fe20000000000 */
[----:B------:R-:W-:Y:S01]  /*5940*/  FFMA R87, R28, 1.925963033500011079e-08, R41 ;  /* 0x32a570601c577823 */ /* 0x000fe20000000029 */
[----:B------:R-:W-:Y:S01]  /*5950*/  FFMA R88, R88, 1.925963033500011079e-08, R31 ;  /* 0x32a5706058587823 */ /* 0x000fe2000000001f */
[----:B------:R-:W-:Y:S01]  /*5960*/  FADD R41, R38, -12583039 ;  /* 0xcb40007f26297421 */ /* 0x000fe20000000000 */
[-C--:B------:R-:W-:Y:S01]  /*5970*/  FFMA.RM R85, R85, R120.reuse, 12582913 ;  /* 0x4b40000155557423 */ /* 0x080fe20000004078 */
[-C--:B------:R-:W-:Y:S01]  /*5980*/  FFMA.SAT R31, R40, R121.reuse, 0.5 ;  /* 0x3f000000281f7423 */ /* 0x080fe20000002079 */
[--C-:B------:R-:W-:Y:S01]  /*5990*/  FADD R26, R26, -R52.reuse ;  /* 0x800000341a1a7221 */ /* 0x100fe20000000000 */
[----:B------:R-:W-:Y:S01]  /*59a0*/  FFMA R41, R30, 1.4426950216293334961, -R41 ;  /* 0x3fb8aa3b1e297823 */ /* 0x000fe20000000829 */
[----:B------:R-:W-:Y:S01]  /*59b0*/  FADD R25, R85, -12583039 ;  /* 0xcb40007f55197421 */ /* 0x000fe20000000000 */
[-C--:B------:R-:W-:Y:S01]  /*59c0*/  FFMA.RM R92, R31, R120.reuse, 12582913 ;  /* 0x4b4000011f5c7423 */ /* 0x080fe20000004078 */
[--C-:B------:R-:W-:Y:S01]  /*59d0*/  FADD R42, R27, -R52.reuse ;  /* 0x800000341b2a7221 */ /* 0x100fe20000000000 */
[-C--:B------:R-:W-:Y:S01]  /*59e0*/  FFMA.SAT R31, R26, R121.reuse, 0.5 ;  /* 0x3f0000001a1f7423 */ /* 0x080fe20000002079 */
[----:B------:R-:W-:Y:S01]  /*59f0*/  FFMA R89, R30, 1.925963033500011079e-08, R41 ;  /* 0x32a570601e597823 */ /* 0x000fe20000000029 */
[----:B------:R-:W-:Y:S01]  /*5a00*/  FFMA R25, R24, 1.4426950216293334961, -R25 ;  /* 0x3fb8aa3b18197823 */ /* 0x000fe20000000819 */
[-C--:B------:R-:W-:Y:S01]  /*5a10*/  FFMA.SAT R41, R42, R121.reuse, 0.5 ;  /* 0x3f0000002a297423 */ /* 0x080fe20000002079 */
[----:B------:R-:W-:Y:S01]  /*5a20*/  FADD R27, R92, -12583039 ;  /* 0xcb40007f5c1b7421 */ /* 0x000fe20000000000 */
[-C--:B------:R-:W-:Y:S01]  /*5a30*/  FFMA.RM R30, R31, R120.reuse, 12582913 ;  /* 0x4b4000011f1e7423 */ /* 0x080fe20000004078 */
[----:B------:R-:W-:Y:S01]  /*5a40*/  FFMA R94, R24, 1.925963033500011079e-08, R25 ;  /* 0x32a57060185e7823 */ /* 0x000fe20000000019 */
[-C--:B------:R-:W-:Y:S01]  /*5a50*/  FFMA.RM R31, R41, R120.reuse, 12582913 ;  /* 0x4b400001291f7423 */ /* 0x080fe20000004078 */
[----:B------:R-:W-:Y:S01]  /*5a60*/  FFMA R27, R40, 1.4426950216293334961, -R27 ;  /* 0x3fb8aa3b281b7823 */ /* 0x000fe2000000081b */
[----:B------:R-:W-:Y:S01]  /*5a70*/  FADD R25, R30, -12583039 ;  /* 0xcb40007f1e197421 */ /* 0x000fe20000000000 */
[--C-:B------:R-:W-:Y:S01]  /*5a80*/  FADD R20, R20, -R52.reuse ;  /* 0x8000003414147221 */ /* 0x100fe20000000000 */
[----:B------:R-:W-:Y:S01]  /*5a90*/  FADD R41, R31, -12583039 ;  /* 0xcb40007f1f297421 */ /* 0x000fe20000000000 */
[----:B------:R-:W-:Y:S01]  /*5aa0*/  FFMA R95, R40, 1.925963033500011079e-08, R27 ;  /* 0x32a57060285f7823 */ /* 0x000fe2000000001b */
[----:B------:R-:W-:Y:S01]  /*5ab0*/  FFMA R25, R26, 1.4426950216293334961, -R25 ;  /* 0x3fb8aa3b1a197823 */ /* 0x000fe20000000819 */
[-C--:B------:R-:W-:Y:S01]  /*5ac0*/  FFMA.SAT R27, R20, R121.reuse, 0.5 ;  /* 0x3f000000141b7423 */ /* 0x080fe20000002079 */
[--C-:B------:R-:W-:Y:S01]  /*5ad0*/  FADD R24, R21, -R52.reuse ;  /* 0x8000003415187221 */ /* 0x100fe20000000000 */
[----:B------:R-:W-:Y:S01]  /*5ae0*/  FFMA R41, R42, 1.4426950216293334961, -R41 ;  /* 0x3fb8aa3b2a297823 */ /* 0x000fe20000000829 */
[----:B------:R-:W-:Y:S01]  /*5af0*/  FFMA R75, R26, 1.925963033500011079e-08, R25 ;  /* 0x32a570601a4b7823 */ /* 0x000fe20000000019 */
[-C--:B------:R-:W-:Y:S01]  /*5b00*/  FFMA.RM R40, R27, R120.reuse, 12582913 ;  /* 0x4b4000011b287423 */ /* 0x080fe20000004078 */
[-C--:B------:R-:W-:Y:S01]  /*5b10*/  FFMA.SAT R25, R24, R121.reuse, 0.5 ;  /* 0x3f00000018197423 */ /* 0x080fe20000002079 */
[----:B------:R-:W-:Y:S01]  /*5b20*/  FFMA.SAT R53, R90, R121, 0.5 ;  /* 0x3f0000005a357423 */ /* 0x000fe20000002079 */
[----:B------:R-:W-:Y:S01]  /*5b30*/  FFMA R41, R42, 1.925963033500011079e-08, R41 ;  /* 0x32a570602a297823 */ /* 0x000fe20000000029 */
[----:B------:R-:W-:Y:S01]  /*5b40*/  FADD R21, R40, -12583039 ;  /* 0xcb40007f28157421 */ /* 0x000fe20000000000 */
[-C--:B------:R-:W-:Y:S01]  /*5b50*/  FFMA.RM R42, R25, R120.reuse, 12582913 ;  /* 0x4b400001192a7423 */ /* 0x080fe20000004078 */
[----:B------:R-:W-:Y:S01]  /*5b60*/  FFMA.RM R28, R53, R120, 12582913 ;  /* 0x4b400001351c7423 */ /* 0x000fe20000004078 */
[----:B------:R-:W-:Y:S01]  /*5b70*/  FADD R82, R23, -R52 ;  /* 0x8000003417527221 */ /* 0x000fe20000000000 */
[----:B------:R-:W-:Y:S01]  /*5b80*/  FFMA R21, R20, 1.4426950216293334961, -R21 ;  /* 0x3fb8aa3b14157823 */ /* 0x000fe20000000815 */
[----:B------:R-:W-:Y:S01]  /*5b90*/  FADD R23, R42, -12583039 ;  /* 0xcb40007f2a177421 */ /* 0x000fe20000000000 */
[----:B------:R-:W-:-:S02]  /*5ba0*/  FADD R43, R28, -12583039 ;  /* 0xcb40007f1c2b7421 */ /* 0x000fc40000000000 */
[----:B------:R-:W-:Y:S01]  /*5bb0*/  FFMA R76, R20, 1.925963033500011079e-08, R21 ;  /* 0x32a57060144c7823 */ /* 0x000fe20000000015 */
[----:B------:R-:W-:Y:S01]  /*5bc0*/  FFMA R23, R24, 1.4426950216293334961, -R23 ;  /* 0x3fb8aa3b18177823 */ /* 0x000fe20000000817 */
[----:B------:R-:W-:Y:S01]  /*5bd0*/  FFMA R43, R90, 1.4426950216293334961, -R43 ;  /* 0x3fb8aa3b5a2b7823 */ /* 0x000fe2000000082b */
[--C-:B------:R-:W-:Y:S01]  /*5be0*/  FADD R20, R16, -R52.reuse ;  /* 0x8000003410147221 */ /* 0x100fe20000000000 */
[--C-:B------:R-:W-:Y:S01]  /*5bf0*/  FADD R22, R22, -R52.reuse ;  /* 0x8000003416167221 */ /* 0x100fe20000000000 */
[----:B------:R-:W-:Y:S01]  /*5c00*/  FFMA R79, R24, 1.925963033500011079e-08, R23 ;  /* 0x32a57060184f7823 */ /* 0x000fe20000000017 */
[----:B------:R-:W-:Y:S01]  /*5c10*/  FFMA R90, R90, 1.925963033500011079e-08, R43 ;  /* 0x32a570605a5a7823 */ /* 0x000fe2000000002b */
[-C--:B------:R-:W-:Y:S01]  /*5c20*/  FFMA.SAT R23, R20, R121.reuse, 0.5 ;  /* 0x3f00000014177423 */ /* 0x080fe20000002079 */
[--C-:B------:R-:W-:Y:S01]  /*5c30*/  FADD R108, R17, -R52.reuse ;  /* 0x80000034116c7221 */ /* 0x100fe20000000000 */
[-C--:B------:R-:W-:Y:S01]  /*5c40*/  FFMA.SAT R43, R22, R121.reuse, 0.5 ;  /* 0x3f000000162b7423 */ /* 0x080fe20000002079 */
[--C-:B------:R-:W-:Y:S01]  /*5c50*/  FADD R18, R18, -R52.reuse ;  /* 0x8000003412127221 */ /* 0x100fe20000000000 */
[-C--:B------:R-:W-:Y:S01]  /*5c60*/  FFMA.RM R64, R23, R120.reuse, 12582913 ;  /* 0x4b40000117407423 */ /* 0x080fe20000004078 */
[-C--:B------:R-:W-:Y:S01]  /*5c70*/  FFMA.SAT R67, R108, R121.reuse, 0.5 ;  /* 0x3f0000006c437423 */ /* 0x080fe20000002079 */
[-C--:B------:R-:W-:Y:S01]  /*5c80*/  FFMA.RM R43, R43, R120.reuse, 12582913 ;  /* 0x4b4000012b2b7423 */ /* 0x080fe20000004078 */
[--C-:B------:R-:W-:Y:S01]  /*5c90*/  FADD R16, R19, -R52.reuse ;  /* 0x8000003413107221 */ /* 0x100fe20000000000 */
[----:B------:R-:W-:Y:S01]  /*5ca0*/  FADD R17, R64, -12583039 ;  /* 0xcb40007f40117421 */ /* 0x000fe20000000000 */
[-C--:B------:R-:W-:Y:S01]  /*5cb0*/  FFMA.RM R67, R67, R120.reuse, 12582913 ;  /* 0x4b40000143437423 */ /* 0x080fe20000004078 */
[----:B------:R-:W-:Y:S01]  /*5cc0*/  FADD R21, R43, -12583039 ;  /* 0xcb40007f2b157421 */ /* 0x000fe20000000000 */
[-C--:B------:R-:W-:Y:S01]  /*5cd0*/  FFMA.SAT R65, R18, R121.reuse, 0.5 ;  /* 0x3f00000012417423 */ /* 0x080fe20000002079 */
[-C--:B------:R-:W-:Y:S01]  /*5ce0*/  FFMA.SAT R57, R16, R121.reuse, 0.5 ;  /* 0x3f00000010397423 */ /* 0x080fe20000002079 */
[----:B------:R-:W-:Y:S01]  /*5cf0*/  FFMA R17, R20, 1.4426950216293334961, -R17 ;  /* 0x3fb8aa3b14117823 */ /* 0x000fe20000000811 */
[----:B------:R-:W-:Y:S01]  /*5d00*/  FADD R19, R67, -12583039 ;  /* 0xcb40007f43137421 */ /* 0x000fe20000000000 */
[----:B------:R-:W-:Y:S01]  /*5d10*/  FFMA R21, R22, 1.4426950216293334961, -R21 ;  /* 0x3fb8aa3b16157823 */ /* 0x000fe20000000815 */
[-C--:B------:R-:W-:Y:S01]  /*5d20*/  FFMA.RM R65, R65, R120.reuse, 12582913 ;  /* 0x4b40000141417423 */ /* 0x080fe20000004078 */
[----:B------:R-:W-:Y:S01]  /*5d30*/  FFMA.RM R57, R57, R120, 12582913 ;  /* 0x4b40000139397423 */ /* 0x000fe20000004078 */
[----:B------:R-:W-:Y:S01]  /*5d40*/  FFMA R109, R20, 1.925963033500011079e-08, R17 ;  /* 0x32a57060146d7823 */ /* 0x000fe20000000011 */
[----:B------:R-:W-:Y:S01]  /*5d50*/  FFMA R19, R108, 1.4426950216293334961, -R19 ;  /* 0x3fb8aa3b6c137823 */ /* 0x000fe20000000813 */
[----:B------:R-:W-:Y:S01]  /*5d60*/  FFMA R81, R22, 1.925963033500011079e-08, R21 ;  /* 0x32a5706016517823 */ /* 0x000fe20000000015 */
[----:B------:R-:W-:Y:S01]  /*5d70*/  FADD R12, R12, -R52 ;  /* 0x800000340c0c7221 */ /* 0x000fe20000000000 */
[----:B------:R-:W-:Y:S01]  /*5d80*/  FADD R17, R65, -12583039 ;  /* 0xcb40007f41117421 */ /* 0x000fe20000000000 */
[----:B------:R-:W-:Y:S01]  /*5d90*/  FADD R21, R57, -12583039 ;  /* 0xcb40007f39157421 */ /* 0x000fe20000000000 */
[----:B------:R-:W-:Y:S01]  /*5da0*/  FFMA R108, R108, 1.925963033500011079e-08, R19 ;  /* 0x32a570606c6c7823 */ /* 0x000fe20000000013 */
[----:B------:R-:W-:Y:S01]  /*5db0*/  FFMA.SAT R19, R12, R121, 0.5 ;  /* 0x3f0000000c137423 */ /* 0x000fe20000002079 */
[----:B------:R-:W-:Y:S01]  /*5dc0*/  FFMA R17, R18, 1.4426950216293334961, -R17 ;  /* 0x3fb8aa3b12117823 */ /* 0x000fe20000000811 */
[----:B------:R-:W-:-:S02]  /*5dd0*/  FFMA R21, R16, 1.4426950216293334961, -R21 ;  /* 0x3fb8aa3b10157823 */ /* 0x000fc40000000815 */
[----:B------:R-:W-:Y:S01]  /*5de0*/  FFMA.RM R66, R19, R120, 12582913 ;  /* 0x4b40000113427423 */ /* 0x000fe20000004078 */
[----:B------:R-:W-:Y:S01]  /*5df0*/  FFMA R107, R18, 1.925963033500011079e-08, R17 ;  /* 0x32a57060126b7823 */ /* 0x000fe20000000011 */
[----:B------:R-:W-:Y:S02]  /*5e00*/  FFMA R113, R16, 1.925963033500011079e-08, R21 ;  /* 0x32a5706010717823 */ /* 0x000fe40000000015 */
[----:B------:R-:W2:Y:S01]  /*5e10*/  LDL.128 R16, [R1+0xb0] ;  /* 0x0000b00001107983 */ /* 0x000ea20000100c00 */
[----:B------:R-:W-:Y:S01]  /*5e20*/  FADD R13, R13, -R52 ;  /* 0x800000340d0d7221 */ /* 0x000fe20000000000 */
[----:B------:R-:W-:-:S03]  /*5e30*/  FADD R119, R66, -12583039 ;  /* 0xcb40007f42777421 */ /* 0x000fc60000000000 */
[----:B------:R-:W-:Y:S01]  /*5e40*/  FFMA.SAT R53, R13, R121, 0.5 ;  /* 0x3f0000000d357423 */ /* 0x000fe20000002079 */
[----:B------:R-:W-:-:S03]  /*5e50*/  FFMA R119, R12, 1.4426950216293334961, -R119 ;  /* 0x3fb8aa3b0c777823 */ /* 0x000fc60000000877 */
[----:B------:R-:W-:Y:S01]  /*5e60*/  FFMA.RM R53, R53, R120, 12582913 ;  /* 0x4b40000135357423 */ /* 0x000fe20000004078 */
[----:B------:R-:W-:-:S03]  /*5e70*/  FFMA R119, R12, 1.925963033500011079e-08, R119 ;  /* 0x32a570600c777823 */ /* 0x000fc60000000077 */
[----:B------:R-:W-:Y:S01]  /*5e80*/  FADD R12, R53, -12583039 ;  /* 0xcb40007f350c7421 */ /* 0x000fe20000000000 */
[----:B------:R-:W-:-:S03]  /*5e90*/  FADD R14, R14, -R52 ;  /* 0x800000340e0e7221 */ /* 0x000fc60000000000 */
[----:B------:R-:W-:Y:S01]  /*5ea0*/  FFMA R12, R13, 1.4426950216293334961, -R12 ;  /* 0x3fb8aa3b0d0c7823 */ /* 0x000fe2000000080c */
[----:B------:R-:W-:-:S03]  /*5eb0*/  FFMA.SAT R99, R60, R121, 0.5 ;  /* 0x3f0000003c637423 */ /* 0x000fc60000002079 */
[----:B------:R-:W-:Y:S01]  /*5ec0*/  FFMA R118, R13, 1.925963033500011079e-08, R12 ;  /* 0x32a570600d767823 */ /* 0x000fe2000000000c */
[-C--:B------:R-:W-:Y:S01]  /*5ed0*/  FFMA.SAT R13, R14, R121.reuse, 0.5 ;  /* 0x3f0000000e0d7423 */ /* 0x080fe20000002079 */
[-C--:B------:R-:W-:Y:S01]  /*5ee0*/  FFMA.RM R99, R99, R120.reuse, 12582913 ;  /* 0x4b40000163637423 */ /* 0x080fe20000004078 */
[--C-:B------:R-:W-:Y:S02]  /*5ef0*/  FADD R116, R15, -R52.reuse ;  /* 0x800000340f747221 */ /* 0x100fe40000000000 */
[-C--:B------:R-:W-:Y:S01]  /*5f00*/  FFMA.RM R54, R13, R120.reuse, 12582913 ;  /* 0x4b4000010d367423 */ /* 0x080fe20000004078 */
[----:B------:R-:W-:Y:S01]  /*5f10*/  FADD R59, R99, -12583039 ;  /* 0xcb40007f633b7421 */ /* 0x000fe20000000000 */
[----:B------:R-:W-:Y:S02]  /*5f20*/  FFMA.SAT R15, R116, R121, 0.5 ;  /* 0x3f000000740f7423 */ /* 0x000fe40000002079 */
[----:B------:R-:W-:Y:S01]  /*5f30*/  FADD R13, R54, -12583039 ;  /* 0xcb40007f360d7421 */ /* 0x000fe20000000000 */
[----:B------:R-:W-:Y:S01]  /*5f40*/  FFMA R59, R60, 1.4426950216293334961, -R59 ;  /* 0x3fb8aa3b3c3b7823 */ /* 0x000fe2000000083b */
[----:B------:R-:W-:Y:S01]  /*5f50*/  FFMA.RM R58, R15, R120, 12582913 ;  /* 0x4b4000010f3a7423 */ /* 0x000fe20000004078 */
[----:B------:R-:W-:Y:S01]  /*5f60*/  FADD R4, R4, -R52 ;  /* 0x8000003404047221 */ /* 0x000fe20000000000 */
[----:B------:R-:W-:Y:S01]  /*5f70*/  FFMA R13, R14, 1.4426950216293334961, -R13 ;  /* 0x3fb8aa3b0e0d7823 */ /* 0x000fe2000000080d */
[----:B------:R-:W-:-:S02]  /*5f80*/  FFMA R103, R60, 1.925963033500011079e-08, R59 ;  /* 0x32a570603c677823 */ /* 0x000fc4000000003b */
[-C--:B------:R-:W-:Y:S01]  /*5f90*/  FFMA.SAT R59, R4, R121.reuse, 0.5 ;  /* 0x3f000000043b7423 */ /* 0x080fe20000002079 */
[----:B------:R-:W-:Y:S01]  /*5fa0*/  FFMA R117, R14, 1.925963033500011079e-08, R13 ;  /* 0x32a570600e757823 */ /* 0x000fe2000000000d */
[----:B------:R-:W-:Y:S01]  /*5fb0*/  FADD R13, R58, -12583039 ;  /* 0xcb40007f3a0d7421 */ /* 0x000fe20000000000 */
[--C-:B------:R-:W-:Y:S01]  /*5fc0*/  FADD R112, R5, -R52.reuse ;  /* 0x8000003405707221 */ /* 0x100fe20000000000 */
[----:B------:R-:W-:Y:S02]  /*5fd0*/  FFMA.RM R59, R59, R120, 12582913 ;  /* 0x4b4000013b3b7423 */ /* 0x000fe40000004078 */
[C---:B------:R-:W-:Y:S02]  /*5fe0*/  FFMA R13, R116.reuse, 1.4426950216293334961, -R13 ;  /* 0x3fb8aa3b740d7823 */ /* 0x040fe4000000080d */
[----:B------:R-:W-:Y:S02]  /*5ff0*/  FADD R5, R59, -12583039 ;  /* 0xcb40007f3b057421 */ /* 0x000fe40000000000 */
[----:B------:R-:W-:Y:S01]  /*6000*/  FFMA R116, R116, 1.925963033500011079e-08, R13 ;  /* 0x32a5706074747823 */ /* 0x000fe2000000000d */
[----:B------:R-:W-:Y:S01]  /*6010*/  FFMA.SAT R13, R112, R121, 0.5 ;  /* 0x3f000000700d7423 */ /* 0x000fe20000002079 */
[----:B------:R-:W-:Y:S01]  /*6020*/  FFMA R5, R4, 1.4426950216293334961, -R5 ;  /* 0x3fb8aa3b04057823 */ /* 0x000fe20000000805 */
[----:B------:R-:W-:-:S02]  /*6030*/  FADD R6, R6, -R52 ;  /* 0x8000003406067221 */ /* 0x000fc40000000000 */
[-C--:B------:R-:W-:Y:S01]  /*6040*/  FFMA.RM R60, R13, R120.reuse, 12582913 ;  /* 0x4b4000010d3c7423 */ /* 0x080fe20000004078 */
[----:B------:R-:W-:Y:S01]  /*6050*/  FFMA R115, R4, 1.925963033500011079e-08, R5 ;  /* 0x32a5706004737823 */ /* 0x000fe20000000005 */
[-C--:B------:R-:W-:Y:S02]  /*6060*/  FFMA.SAT R61, R6, R121.reuse, 0.5 ;  /* 0x3f000000063d7423 */ /* 0x080fe40000002079 */
[----:B------:R-:W-:Y:S01]  /*6070*/  FADD R5, R60, -12583039 ;  /* 0xcb40007f3c057421 */ /* 0x000fe20000000000 */
[----:B------:R-:W-:Y:S01]  /*6080*/  FADD R4, R7, -R52 ;  /* 0x8000003407047221 */ /* 0x000fe20000000000 */
[----:B------:R-:W-:Y:S02]  /*6090*/  FFMA.RM R61, R61, R120, 12582913 ;  /* 0x4b4000013d3d7423 */ /* 0x000fe40000004078 */
[----:B------:R-:W-:Y:S01]  /*60a0*/  FFMA R5, R112, 1.4426950216293334961, -R5 ;  /* 0x3fb8aa3b70057823 */ /* 0x000fe20000000805 */
[----:B------:R-:W-:-:S03]  /*60b0*/  FFMA.SAT R7, R4, R121, 0.5 ;  /* 0x3f00000004077423 */ /* 0x000fc60000002079 */
[----:B------:R-:W-:Y:S01]  /*60c0*/  FFMA R112, R112, 1.925963033500011079e-08, R5 ;  /* 0x32a5706070707823 */ /* 0x000fe20000000005 */
[----:B------:R-:W-:Y:S01]  /*60d0*/  FADD R5, R61, -12583039 ;  /* 0xcb40007f3d057421 */ /* 0x000fe20000000000 */
[-C--:B------:R-:W-:Y:S01]  /*60e0*/  FFMA.RM R62, R7, R120.reuse, 12582913 ;  /* 0x4b400001073e7423 */ /* 0x080fe20000004078 */
[----:B------:R-:W-:Y:S02]  /*60f0*/  FADD R8, R8, -R52 ;  /* 0x8000003408087221 */ /* 0x000fe40000000000 */
[----:B------:R-:W-:Y:S02]  /*6100*/  FFMA R5, R6, 1.4426950216293334961, -R5 ;  /* 0x3fb8aa3b06057823 */ /* 0x000fe40000000805 */
[----:B------:R-:W-:Y:S02]  /*6110*/  FFMA.SAT R63, R8, R121, 0.5 ;  /* 0x3f000000083f7423 */ /* 0x000fe40000002079 */
[----:B------:R-:W-:Y:S01]  /*6120*/  FFMA R114, R6, 1.925963033500011079e-08, R5 ;  /* 0x32a5706006727823 */ /* 0x000fe20000000005 */
[----:B------:R-:W-:Y:S01]  /*6130*/  FADD R5, R62, -12583039 ;  /* 0xcb40007f3e057421 */ /* 0x000fe20000000000 */
[----:B------:R-:W-:-:S03]  /*6140*/  FFMA.RM R63, R63, R120, 12582913 ;  /* 0x4b4000013f3f7423 */ /* 0x000fc60000004078 */
[----:B------:R-:W-:-:S04]  /*6150*/  FFMA R5, R4, 1.4426950216293334961, -R5 ;  /* 0x3fb8aa3b04057823 */ /* 0x000fc80000000805 */
[----:B------:R-:W-:Y:S01]  /*6160*/  FFMA R111, R4, 1.925963033500011079e-08, R5 ;  /* 0x32a57060046f7823 */ /* 0x000fe20000000005 */
[----:B------:R-:W-:-:S04]  /*6170*/  FADD R5, R63, -12583039 ;  /* 0xcb40007f3f057421 */ /* 0x000fc80000000000 */
[----:B------:R-:W-:-:S04]  /*6180*/  FFMA R5, R8, 1.4426950216293334961, -R5 ;  /* 0x3fb8aa3b08057823 */ /* 0x000fc80000000805 */
[----:B------:R-:W-:Y:S02]  /*6190*/  FFMA R110, R8, 1.925963033500011079e-08, R5 ;  /* 0x32a57060086e7823 */ /* 0x000fe40000000005 */
[----:B------:R-:W0:Y:S01]  /*61a0*/  MUFU.EX2 R5, R68 ;  /* 0x0000004400057308 */ /* 0x000e220000000800 */
[----:B------:R-:W-:Y:S01]  /*61b0*/  SHF.L.U32 R4, R55, 0x17, RZ ;  /* 0x0000001737047819 */ /* 0x000fe200000006ff */
[----:B------:R-:W-:-:S06]  /*61c0*/  FADD R70, R9, -R52 ;  /* 0x8000003409467221 */ /* 0x000fcc0000000000 */
[----:B------:R-:W1:Y:S01]  /*61d0*/  MUFU.EX2 R6, R71 ;  /* 0x0000004700067308 */ /* 0x000e620000000800 */
[----:B0-----:R-:W-:Y:S01]  /*61e0*/  FMUL R4, R4, R5 ;  /* 0x0000000504047220 */ /* 0x001fe20000400000 */
[----:B------:R-:W-:-:S04]  /*61f0*/  FFMA.SAT R5, R70, R121, 0.5 ;  /* 0x3f00000046057423 */ /* 0x000fc80000002079 */
[----:B------:R-:W-:-:S04]  /*6200*/  FFMA.RM R68, R5, R120, 12582913 ;  /* 0x4b40000105447423 */ /* 0x000fc80000004078 */
[----:B------:R-:W-:-:S04]  /*6210*/  FADD R5, R68, -12583039 ;  /* 0xcb40007f44057421 */ /* 0x000fc80000000000 */
[----:B------:R-:W-:-:S04]  /*6220*/  FFMA R5, R70, 1.4426950216293334961, -R5 ;  /* 0x3fb8aa3b46057823 */ /* 0x000fc80000000805 */
[----:B------:R-:W-:Y:S01]  /*6230*/  FFMA R70, R70, 1.925963033500011079e-08, R5 ;  /* 0x32a5706046467823 */ /* 0x000fe20000000005 */
[----:B------:R-:W-:-:S05]  /*6240*/  SHF.L.U32 R5, R69, 0x17, RZ ;  /* 0x0000001745057819 */ /* 0x000fca00000006ff */
[----:B-1----:R-:W-:Y:S02]  /*6250*/  FMUL R5, R5, R6 ;  /* 0x0000000605057220 */ /* 0x002fe40000400000 */
[----:B------:R-:W0:Y:S01]  /*6260*/  MUFU.EX2 R6, R102 ;  /* 0x0000006600067308 */ /* 0x000e220000000800 */
[----:B------:R-:W-:Y:S02]  /*6270*/  SHF.L.U32 R9, R100, 0x17, RZ ;  /* 0x0000001764097819 */ /* 0x000fe400000006ff */
[----:B------:R-:W-:Y:S01]  /*6280*/  SHF.L.U32 R14, R56, 0x17, RZ ;  /* 0x00000017380e7819 */ /* 0x000fe200000006ff */
[----:B------:R-:W-:Y:S01]  /*6290*/  FADD R56, R11, -R52 ;  /* 0x800000340b387221 */ /* 0x000fe20000000000 */
[-C--:B------:R-:W-:Y:S01]  /*62a0*/  FFMA.SAT R73, R82, R121.reuse, 0.5 ;  /* 0x3f00000052497423 */ /* 0x080fe20000002079 */
[----:B0-----:R-:W-:Y:S02]  /*62b0*/  FMUL R6, R9, R6 ;  /* 0x0000000609067220 */ /* 0x001fe40000400000 */
[----:B------:R-:W0:Y:S01]  /*62c0*/  MUFU.EX2 R9, R98 ;  /* 0x0000006200097308 */ /* 0x000e220000000800 */
[----:B------:R-:W-:Y:S01]  /*62d0*/  FFMA.SAT R55, R56, R121, 0.5 ;  /* 0x3f00000038377423 */ /* 0x000fe20000002079 */
[----:B------:R-:W-:-:S03]  /*62e0*/  FFMA.RM R73, R73, R120, 12582913 ;  /* 0x4b40000149497423 */ /* 0x000fc60000004078 */
[----:B------:R-:W-:-:S03]  /*62f0*/  FFMA.RM R55, R55, R120, 12582913 ;  /* 0x4b40000137377423 */ /* 0x000fc60000004078 */
[----:B------:R-:W1:Y:S01]  /*6300*/  MUFU.EX2 R15, R77 ;  /* 0x0000004d000f7308 */ /* 0x000e620000000800 */
[----:B------:R-:W-:Y:S01]  /*6310*/  FADD R10, R10, -R52 ;  /* 0x800000340a0a7221 */ /* 0x000fe20000000000 */
[----:B------:R-:W-:-:S03]  /*6320*/  FADD R25, R73, -12583039 ;  /* 0xcb40007f49197421 */ /* 0x000fc60000000000 */
[----:B------:R-:W-:Y:S01]  /*6330*/  FFMA.SAT R69, R10, R121, 0.5 ;  /* 0x3f0000000a457423 */ /* 0x000fe20000002079 */
[----:B0-----:R-:W-:Y:S01]  /*6340*/  FMUL R14, R14, R9 ;  /* 0x000000090e0e7220 */ /* 0x001fe20000400000 */
[----:B------:R-:W-:Y:S01]  /*6350*/  FADD R9, R55, -12583039 ;  /* 0xcb40007f37097421 */ /* 0x000fe20000000000 */
[----:B------:R-:W-:-:S03]  /*6360*/  FFMA R25, R82, 1.4426950216293334961, -R25 ;  /* 0x3fb8aa3b52197823 */ /* 0x000fc60000000819 */
[----:B------:R-:W-:Y:S01]  /*6370*/  FFMA R9, R56, 1.4426950216293334961, -R9 ;  /* 0x3fb8aa3b38097823 */ /* 0x000fe20000000809 */
[----:B------:R-:W-:Y:S01]  /*6380*/  FFMA.RM R69, R69, R120, 12582913 ;  /* 0x4b40000145457423 */ /* 0x000fe20000004078 */
[----:B------:R-:W-:Y:S01]  /*6390*/  SHF.L.U32 R72, R72, 0x17, RZ ;  /* 0x0000001748487819 */ /* 0x000fe200000006ff */
[----:B------:R-:W-:Y:S01]  /*63a0*/  FFMA R82, R82, 1.925963033500011079e-08, R25 ;  /* 0x32a5706052527823 */ /* 0x000fe20000000019 */
[----:B------:R-:W-:Y:S01]  /*63b0*/  FFMA R56, R56, 1.925963033500011079e-08, R9 ;  /* 0x32a5706038387823 */ /* 0x000fe20000000009 */
[----:B------:R-:W3:Y:S01]  /*63c0*/  LDL.128 R24, [R1+0xc0] ;  /* 0x0000c00001187983 */ /* 0x000ee20000100c00 */
[----:B------:R-:W-:Y:S01]  /*63d0*/  FADD R7, R69, -12583039 ;  /* 0xcb40007f45077421 */ /* 0x000fe20000000000 */
[----:B-1----:R-:W-:-:S03]  /*63e0*/  FMUL R15, R72, R15 ;  /* 0x0000000f480f7220 */ /* 0x002fc60000400000 */
[----:B------:R-:W-:-:S04]  /*63f0*/  FFMA R7, R10, 1.4426950216293334961, -R7 ;  /* 0x3fb8aa3b0a077823 */ /* 0x000fc80000000807 */
[----:B------:R-:W-:Y:S02]  /*6400*/  FFMA R71, R10, 1.925963033500011079e-08, R7 ;  /* 0x32a570600a477823 */ /* 0x000fe40000000007 */
[----:B------:R-:W0:Y:S01]  /*6410*/  MUFU.EX2 R7, R103 ;  /* 0x0000006700077308 */ /* 0x000e220000000800 */
[----:B------:R-:W-:-:S05]  /*6420*/  SHF.L.U32 R8, R99, 0x17, RZ ;  /* 0x0000001763087819 */ /* 0x000fca00000006ff */
[----:B0-----:R-:W-:Y:S01]  /*6430*/  FMUL R7, R8, R7 ;  /* 0x0000000708077220 */ /* 0x001fe20000400000 */
[----:B------:R-:W-:Y:S01]  /*6440*/  SHF.L.U32 R8, R74, 0x17, RZ ;  /* 0x000000174a087819 */ /* 0x000fe200000006ff */
[----:B------:R-:W0:Y:S01]  /*6450*/  MUFU.EX2 R21, R97 ;  /* 0x0000006100157308 */ /* 0x000e220000000800 */
[----:B------:R-:W-:-:S07]  /*6460*/  SHF.L.U32 R34, R34, 0x17, RZ ;  /* 0x0000001722227819 */ /* 0x000fce00000006ff */
[----:B------:R-:W-:Y:S01]  /*6470*/  MUFU.EX2 R20, R35 ;  /* 0x0000002300147308 */ /* 0x000fe20000000800 */
[----:B0-----:R-:W-:Y:S01]  /*6480*/  FMUL R21, R34, R21 ;  /* 0x0000001522157220 */ /* 0x001fe20000400000 */
[----:B--2---:R-:W-:-:S04]  /*6490*/  FADD R16, R16, -R52 ;  /* 0x8000003410107221 */ /* 0x004fc80000000000 */
[----:B------:R-:W-:-:S04]  /*64a0*/  FFMA.SAT R9, R16, R121, 0.5 ;  /* 0x3f00000010097423 */ /* 0x000fc80000002079 */
[----:B------:R-:W-:-:S04]  /*64b0*/  FFMA.RM R72, R9, R120, 12582913 ;  /* 0x4b40000109487423 */ /* 0x000fc80000004078 */
[----:B------:R-:W-:-:S04]  /*64c0*/  FADD R9, R72, -12583039 ;  /* 0xcb40007f48097421 */ /* 0x000fc80000000000 */
[----:B------:R-:W-:-:S04]  /*64d0*/  FFMA R9, R16, 1.4426950216293334961, -R9 ;  /* 0x3fb8aa3b10097823 */ /* 0x000fc80000000809 */
[----:B------:R-:W-:Y:S02]  /*64e0*/  FFMA R77, R16, 1.925963033500011079e-08, R9 ;  /* 0x32a57060104d7823 */ /* 0x000fe40000000009 */
[----:B------:R-:W0:Y:S01]  /*64f0*/  MUFU.EX2 R9, R80 ;  /* 0x0000005000097308 */ /* 0x000e220000000800 */
[--C-:B------:R-:W-:Y:S01]  /*6500*/  FADD R10, R17, -R52.reuse ;  /* 0x80000034110a7221 */ /* 0x100fe20000000000 */
[----:B------:R-:W-:Y:S01]  /*6510*/  FADD R18, R18, -R52 ;  /* 0x8000003412127221 */ /* 0x000fe20000000000 */
[----:B0-----:R-:W-:Y:S02]  /*6520*/  FMUL R8, R8, R9 ;  /* 0x0000000908087220 */ /* 0x001fe40000400000 */
[----:B------:R-:W-:-:S04]  /*6530*/  FFMA.SAT R9, R10, R121, 0.5 ;  /* 0x3f0000000a097423 */ /* 0x000fc80000002079 */
[----:B------:R-:W-:-:S04]  /*6540*/  FFMA.RM R74, R9, R120, 12582913 ;  /* 0x4b400001094a7423 */ /* 0x000fc80000004078 */
[----:B------:R-:W-:Y:S01]  /*6550*/  FADD R9, R74, -12583039 ;  /* 0xcb40007f4a097421 */ /* 0x000fe20000000000 */
[----:B------:R-:W-:-:S03]  /*6560*/  FFMA.SAT R11, R18, R121, 0.5 ;  /* 0x3f000000120b7423 */ /* 0x000fc60000002079 */
[----:B------:R-:W-:-:S04]  /*6570*/  FFMA R9, R10, 1.4426950216293334961, -R9 ;  /* 0x3fb8aa3b0a097823 */ /* 0x000fc80000000809 */
[----:B------:R-:W-:Y:S01]  /*6580*/  FFMA R80, R10, 1.925963033500011079e-08, R9 ;  /* 0x32a570600a507823 */ /* 0x000fe20000000009 */
[----:B------:R-:W-:Y:S01]  /*6590*/  SHF.L.U32 R9, R78, 0x17, RZ ;  /* 0x000000174e097819 */ /* 0x000fe200000006ff */
[----:B------:R-:W-:-:S04]  /*65a0*/  FFMA.RM R78, R11, R120, 12582913 ;  /* 0x4b4000010b4e7423 */ /* 0x000fc80000004078 */
[----:B------:R-:W-:-:S04]  /*65b0*/  FADD R11, R78, -12583039 ;  /* 0xcb40007f4e0b7421 */ /* 0x000fc80000000000 */
[----:B------:R-:W-:Y:S01]  /*65c0*/  FFMA R11, R18, 1.4426950216293334961, -R11 ;  /* 0x3fb8aa3b120b7823 */ /* 0x000fe2000000080b */
[----:B------:R0:W1:Y:S01]  /*65d0*/  MUFU.EX2 R10, R83 ;  /* 0x00000053000a7308 */ /* 0x0000620000000800 */
[----:B------:R-:W-:Y:S02]  /*65e0*/  SHF.L.U32 R17, R32, 0x17, RZ ;  /* 0x0000001720117819 */ /* 0x000fe400000006ff */
[----:B0-----:R-:W-:-:S05]  /*65f0*/  FFMA R83, R18, 1.925963033500011079e-08, R11 ;  /* 0x32a5706012537823 */ /* 0x001fca000000000b */
[----:B------:R0:W2:Y:S02]  /*6600*/  MUFU.EX2 R11, R33 ;  /* 0x00000021000b7308 */ /* 0x0000a40000000800 */
[----:B0-----:R-:W4:Y:S01]  /*6610*/  LDL.128 R32, [R1+0xd0] ;  /* 0x0000d00001207983 */ /* 0x001f220000100c00 */
[----:B------:R-:W-:-:S05]  /*6620*/  FMUL R20, R17, R20 ;  /* 0x0000001411147220 */ /* 0x000fca0000400000 */
[----:B------:R-:W0:Y:S01]  /*6630*/  MUFU.EX2 R17, R86 ;  /* 0x0000005600117308 */ /* 0x000e220000000800 */
[----:B-1----:R-:W-:Y:S01]  /*6640*/  FMUL R9, R9, R10 ;  /* 0x0000000a09097220 */ /* 0x002fe20000400000 */
[----:B------:R-:W-:Y:S02]  /*6650*/  SHF.L.U32 R16, R91, 0x17, RZ ;  /* 0x000000175b107819 */ /* 0x000fe400000006ff */
[----:B------:R-:W-:-:S04]  /*6660*/  SHF.L.U32 R22, R37, 0x17, RZ ;  /* 0x0000001725167819 */ /* 0x000fc800000006ff */
[----:B------:R-:W1:Y:S01]  /*6670*/  MUFU.EX2 R10, R96 ;  /* 0x00000060000a7308 */ /* 0x000e620000000800 */
[----:B--2---:R-:W-:Y:S01]  /*6680*/  FMUL R11, R16, R11 ;  /* 0x0000000b100b7220 */ /* 0x004fe20000400000 */
[----:B------:R-:W-:Y:S01]  /*6690*/  FADD R16, R19, -R52 ;  /* 0x8000003413107221 */ /* 0x000fe20000000000 */
[----:B------:R-:W-:Y:S01]  /*66a0*/  SHF.L.U32 R93, R93, 0x17, RZ ;  /* 0x000000175d5d7819 */ /* 0x000fe200000006ff */
[----:B0-----:R-:W-:Y:S02]  /*66b0*/  FMUL R22, R22, R17 ;  /* 0x0000001116167220 */ /* 0x001fe40000400000 */
[----:B------:R-:W-:-:S04]  /*66c0*/  FFMA.SAT R17, R16, R121, 0.5 ;  /* 0x3f00000010117423 */ /* 0x000fc80000002079 */
[----:B------:R-:W-:Y:S01]  /*66d0*/  FFMA.RM R86, R17, R120, 12582913 ;  /* 0x4b40000111567423 */ /* 0x000fe20000004078 */
[----:B-1----:R-:W-:-:S03]  /*66e0*/  FMUL R10, R93, R10 ;  /* 0x0000000a5d0a7220 */ /* 0x002fc60000400000 */
[----:B------:R-:W-:Y:S01]  /*66f0*/  FADD R17, R86, -12583039 ;  /* 0xcb40007f56117421 */ /* 0x000fe20000000000 */
[----:B------:R-:W0:Y:S03]  /*6700*/  MUFU.EX2 R87, R87 ;  /* 0x0000005700577308 */ /* 0x000e260000000800 */
[----:B------:R-:W-:-:S04]  /*6710*/  FFMA R17, R16, 1.4426950216293334961, -R17 ;  /* 0x3fb8aa3b10117823 */ /* 0x000fc80000000811 */
[----:B------:R-:W-:Y:S01]  /*6720*/  FFMA R91, R16, 1.925963033500011079e-08, R17 ;  /* 0x32a57060105b7823 */ /* 0x000fe20000000011 */
[----:B------:R-:W-:-:S05]  /*6730*/  SHF.L.U32 R16, R29, 0x17, RZ ;  /* 0x000000171d107819 */ /* 0x000fca00000006ff */
[----:B0-----:R-:W-:Y:S01]  /*6740*/  FMUL R16, R16, R87 ;  /* 0x0000005710107220 */ /* 0x001fe20000400000 */
[----:B------:R-:W0:Y:S01]  /*6750*/  MUFU.EX2 R88, R88 ;  /* 0x0000005800587308 */ /* 0x000e220000000800 */
[----:B---3--:R-:W-:-:S04]  /*6760*/  FADD R24, R24, -R52 ;  /* 0x8000003418187221 */ /* 0x008fc80000000000 */
[----:B------:R-:W-:-:S04]  /*6770*/  FFMA.SAT R93, R24, R121, 0.5 ;  /* 0x3f000000185d7423 */ /* 0x000fc80000002079 */
[----:B------:R-:W-:-:S04]  /*6780*/  FFMA.RM R93, R93, R120, 12582913 ;  /* 0x4b4000015d5d7423 */ /* 0x000fc80000004078 */
[----:B------:R-:W-:Y:S01]  /*6790*/  FADD R17, R93, -12583039 ;  /* 0xcb40007f5d117421 */ /* 0x000fe20000000000 */
[----:B------:R-:W-:-:S03]  /*67a0*/  FADD R18, R25, -R52 ;  /* 0x8000003419127221 */ /* 0x000fc60000000000 */
[----:B------:R-:W-:-:S04]  /*67b0*/  FFMA R17, R24, 1.4426950216293334961, -R17 ;  /* 0x3fb8aa3b18117823 */ /* 0x000fc80000000811 */
[----:B------:R-:W-:Y:S01]  /*67c0*/  FFMA R96, R24, 1.925963033500011079e-08, R17 ;  /* 0x32a5706018607823 */ /* 0x000fe20000000011 */
[----:B------:R-:W-:-:S04]  /*67d0*/  FFMA.SAT R17, R18, R121, 0.5 ;  /* 0x3f00000012117423 */ /* 0x000fc80000002079 */
[----:B------:R-:W-:Y:S01]  /*67e0*/  FFMA.RM R87, R17, R120, 12582913 ;  /* 0x4b40000111577423 */ /* 0x000fe20000004078 */
[----:B------:R-:W-:-:S03]  /*67f0*/  FADD R26, R26, -R52 ;  /* 0x800000341a1a7221 */ /* 0x000fc60000000000 */
[----:B------:R-:W-:Y:S01]  /*6800*/  FADD R17, R87, -12583039 ;  /* 0xcb40007f57117421 */ /* 0x000fe20000000000 */
[----:B------:R-:W-:-:S03]  /*6810*/  FFMA.SAT R19, R26, R121, 0.5 ;  /* 0x3f0000001a137423 */ /* 0x000fc60000002079 */
[----:B------:R-:W-:-:S04]  /*6820*/  FFMA R17, R18, 1.4426950216293334961, -R17 ;  /* 0x3fb8aa3b12117823 */ /* 0x000fc80000000811 */
[----:B------:R-:W-:Y:S01]  /*6830*/  FFMA R97, R18, 1.925963033500011079e-08, R17 ;  /* 0x32a5706012617823 */ /* 0x000fe20000000011 */
[----:B------:R-:W-:Y:S01]  /*6840*/  SHF.L.U32 R17, R84, 0x17, RZ ;  /* 0x0000001754117819 */ /* 0x000fe200000006ff */
[----:B------:R-:W-:Y:S01]  /*6850*/  FFMA.RM R84, R19, R120, 12582913 ;  /* 0x4b40000113547423 */ /* 0x000fe20000004078 */
[----:B------:R-:W1:Y:S03]  /*6860*/  MUFU.EX2 R18, R89 ;  /* 0x0000005900127308 */ /* 0x000e660000000800 */
[----:B------:R-:W-:-:S04]  /*6870*/  FADD R19, R84, -12583039 ;  /* 0xcb40007f54137421 */ /* 0x000fc80000000000 */
[C---:B------:R-:W-:Y:S01]  /*6880*/  FFMA R19, R26.reuse, 1.4426950216293334961, -R19 ;  /* 0x3fb8aa3b1a137823 */ /* 0x040fe20000000813 */
[----:B------:R-:W2:Y:S01]  /*6890*/  MUFU.EX2 R75, R75 ;  /* 0x0000004b004b7308 */ /* 0x000ea20000000800 */
[----:B0-----:R-:W-:Y:S02]  /*68a0*/  FMUL R17, R17, R88 ;  /* 0x0000005811117220 */ /* 0x001fe40000400000 */
[----:B------:R-:W-:Y:S01]  /*68b0*/  FFMA R88, R26, 1.925963033500011079e-08, R19 ;  /* 0x32a570601a587823 */ /* 0x000fe20000000013 */
[----:B------:R-:W-:-:S04]  /*68c0*/  SHF.L.U32 R25, R38, 0x17, RZ ;  /* 0x0000001726197819 */ /* 0x000fc800000006ff */
[----:B------:R-:W0:Y:S01]  /*68d0*/  MUFU.EX2 R19, R90 ;  /* 0x0000005a00137308 */ /* 0x000e220000000800 */
[----:B------:R-:W-:-:S07]  /*68e0*/  FADD R24, R27, -R52 ;  /* 0x800000341b187221 */ /* 0x000fce0000000000 */
[----:B------:R-:W3:Y:S01]  /*68f0*/  MUFU.EX2 R94, R94 ;  /* 0x0000005e005e7308 */ /* 0x000ee20000000800 */
[----:B------:R-:W-:Y:S01]  /*6900*/  SHF.L.U32 R30, R30, 0x17, RZ ;  /* 0x000000171e1e7819 */ /* 0x000fe200000006ff */
[----:B-1----:R-:W-:Y:S01]  /*6910*/  FMUL R18, R25, R18 ;  /* 0x0000001219127220 */ /* 0x002fe20000400000 */
[----:B------:R-:W-:Y:S01]  /*6920*/  FFMA.SAT R25, R24, R121, 0.5 ;  /* 0x3f00000018197423 */ /* 0x000fe20000002079 */
[----:B------:R-:W-:Y:S02]  /*6930*/  SHF.L.U32 R28, R28, 0x17, RZ ;  /* 0x000000171c1c7819 */ /* 0x000fe400000006ff */
[----:B------:R-:W-:Y:S01]  /*6940*/  SHF.L.U32 R85, R85, 0x17, RZ ;  /* 0x0000001755557819 */ /* 0x000fe200000006ff */
[----:B--2---:R-:W-:Y:S01]  /*6950*/  FMUL R30, R30, R75 ;  /* 0x0000004b1e1e7220 */ /* 0x004fe20000400000 */
[----:B------:R-:W-:Y:S01]  /*6960*/  FFMA.RM R75, R25, R120, 12582913 ;  /* 0x4b400001194b7423 */ /* 0x000fe20000004078 */
[----:B0-----:R-:W-:Y:S01]  /*6970*/  FMUL R19, R28, R19 ;  /* 0x000000131c137220 */ /* 0x001fe20000400000 */
[----:B------:R-:W0:Y:S02]  /*6980*/  MUFU.EX2 R41, R41 ;  /* 0x0000002900297308 */ /* 0x000e240000000800 */
[----:B------:R-:W-:Y:S01]  /*6990*/  FADD R25, R75, -12583039 ;  /* 0xcb40007f4b197421 */ /* 0x000fe20000000000 */
[----:B---3--:R-:W-:-:S03]  /*69a0*/  FMUL R28, R85, R94 ;  /* 0x0000005e551c7220 */ /* 0x008fc60000400000 */
[----:B------:R-:W-:-:S04]  /*69b0*/  FFMA R25, R24, 1.4426950216293334961, -R25 ;  /* 0x3fb8aa3b18197823 */ /* 0x000fc80000000819 */
[----:B------:R-:W-:Y:S01]  /*69c0*/  FFMA R89, R24, 1.925963033500011079e-08, R25 ;  /* 0x32a5706018597823 */ /* 0x000fe20000000019 */
[----:B------:R-:W-:Y:S01]  /*69d0*/  SHF.L.U32 R24, R31, 0x17, RZ ;  /* 0x000000171f187819 */ /* 0x000fe200000006ff */
[----:B------:R-:W1:Y:S04]  /*69e0*/  MUFU.EX2 R26, R81 ;  /* 0x00000051001a7308 */ /* 0x000e680000000800 */
[----:B0-----:R-:W-:-:S04]  /*69f0*/  FMUL R31, R24, R41 ;  /* 0x00000029181f7220 */ /* 0x001fc80000400000 */
[----:B------:R-:W0:Y:S01]  /*6a00*/  MUFU.EX2 R24, R76 ;  /* 0x0000004c00187308 */ /* 0x000e220000000800 */
[----:B------:R-:W-:Y:S02]  /*6a10*/  SHF.L.U32 R41, R40, 0x17, RZ ;  /* 0x0000001728297819 */ /* 0x000fe400000006ff */
[----:B------:R-:W-:Y:S02]  /*6a20*/  SHF.L.U32 R42, R42, 0x17, RZ ;  /* 0x000000172a2a7819 */ /* 0x000fe400000006ff */
[----:B------:R-:W-:-:S03]  /*6a30*/  SHF.L.U32 R43, R43, 0x17, RZ ;  /* 0x000000172b2b7819 */ /* 0x000fc600000006ff */
[----:B------:R-:W2:Y:S02]  /*6a40*/  MUFU.EX2 R23, R39 ;  /* 0x0000002700177308 */ /* 0x000ea40000000800 */
[----:B-1----:R-:W-:Y:S01]  /*6a50*/  FMUL R26, R43, R26 ;  /* 0x0000001a2b1a7220 */ /* 0x002fe20000400000 */
[----:B------:R-:W-:Y:S01]  /*6a60*/  SHF.L.U32 R36, R36, 0x17, RZ ;  /* 0x0000001724247819 */ /* 0x000fe200000006ff */
[----:B0-----:R-:W-:-:S04]  /*6a70*/  FMUL R24, R41, R24 ;  /* 0x0000001829187220 */ /* 0x001fc80000400000 */
[----:B--2---:R-:W-:Y:S02]  /*6a80*/  FMUL R23, R36, R23 ;  /* 0x0000001724177220 */ /* 0x004fe40000400000 */
[----:B------:R-:W2:Y:S01]  /*6a90*/  LDL.128 R36, [R1+0xe0] ;  /* 0x0000e00001247983 */ /* 0x000ea20000100c00 */
[----:B----4-:R-:W-:-:S04]  /*6aa0*/  FADD R32, R32, -R52 ;  /* 0x8000003420207221 */ /* 0x010fc80000000000 */
[----:B------:R-:W-:-:S04]  /*6ab0*/  FFMA.SAT R85, R32, R121, 0.5 ;  /* 0x3f00000020557423 */ /* 0x000fc80000002079 */
[----:B------:R-:W-:-:S04]  /*6ac0*/  FFMA.RM R85, R85, R120, 12582913 ;  /* 0x4b40000155557423 */ /* 0x000fc80000004078 */
[----:B------:R-:W-:-:S04]  /*6ad0*/  FADD R25, R85, -12583039 ;  /* 0xcb40007f55197421 */ /* 0x000fc80000000000 */
[----:B------:R-:W-:-:S04]  /*6ae0*/  FFMA R25, R32, 1.4426950216293334961, -R25 ;  /* 0x3fb8aa3b20197823 */ /* 0x000fc80000000819 */
[----:B------:R-:W-:Y:S02]  /*6af0*/  FFMA R90, R32, 1.925963033500011079e-08, R25 ;  /* 0x32a57060205a7823 */ /* 0x000fe40000000019 */
[----:B------:R-:W0:Y:S02]  /*6b00*/  MUFU.EX2 R25, R79 ;  /* 0x0000004f00197308 */ /* 0x000e240000000800 */
[----:B0-----:R-:W-:Y:S02]  /*6b10*/  FMUL R25, R42, R25 ;  /* 0x000000192a197220 */ /* 0x001fe40000400000 */
[----:B------:R-:W3:Y:S04]  /*6b20*/  LDL.128 R40, [R1+0xf0] ;  /* 0x0000f00001287983 */ /* 0x000ee80000100c00 */
[----:B------:R-:W0:Y:S01]  /*6b30*/  MUFU.EX2 R27, R82 ;  /* 0x00000052001b7308 */ /* 0x000e220000000800 */
[----:B------:R-:W-:Y:S01]  /*6b40*/  FADD R76, R33, -R52 ;  /* 0x80000034214c7221 */ /* 0x000fe20000000000 */
[----:B------:R-:W-:-:S03]  /*6b50*/  SHF.L.U32 R32, R73, 0x17, RZ ;  /* 0x0000001749207819 */ /* 0x000fc600000006ff */
[----:B------:R-:W-:Y:S02]  /*6b60*/  FFMA.SAT R33, R76, R121, 0.5 ;  /* 0x3f0000004c217423 */ /* 0x000fe40000002079 */
[----:B0-----:R-:W-:Y:S01]  /*6b70*/  FMUL R27, R32, R27 ;  /* 0x0000001b201b7220 */ /* 0x001fe20000400000 */
[----:B------:R-:W-:Y:S01]  /*6b80*/  SHF.L.U32 R32, R64, 0x17, RZ ;  /* 0x0000001740207819 */ /* 0x000fe200000006ff */
[----:B------:R-:W-:-:S04]  /*6b90*/  FFMA.RM R64, R33, R120, 12582913 ;  /* 0x4b40000121407423 */ /* 0x000fc80000004078 */
[----:B------:R-:W-:-:S04]  /*6ba0*/  FADD R33, R64, -12583039 ;  /* 0xcb40007f40217421 */ /* 0x000fc80000000000 */
[----:B------:R-:W-:Y:S01]  /*6bb0*/  FFMA R33, R76, 1.4426950216293334961, -R33 ;  /* 0x3fb8aa3b4c217823 */ /* 0x000fe20000000821 */
[----:B------:R-:W0:Y:S01]  /*6bc0*/  MUFU.EX2 R29, R95 ;  /* 0x0000005f001d7308 */ /* 0x000e220000000800 */
[----:B------:R-:W-:Y:S02]  /*6bd0*/  FADD R34, R34, -R52 ;  /* 0x8000003422227221 */ /* 0x000fe40000000000 */
[----:B------:R-:W-:Y:S01]  /*6be0*/  FFMA R76, R76, 1.925963033500011079e-08, R33 ;  /* 0x32a570604c4c7823 */ /* 0x000fe20000000021 */
[----:B------:R-:W-:Y:S01]  /*6bf0*/  SHF.L.U32 R82, R67, 0x17, RZ ;  /* 0x0000001743527819 */ /* 0x000fe200000006ff */
[----:B------:R-:W-:-:S03]  /*6c00*/  FFMA.SAT R67, R34, R121, 0.5 ;  /* 0x3f00000022437423 */ /* 0x000fc60000002079 */
[----:B------:R-:W1:Y:S01]  /*6c10*/  MUFU.EX2 R33, R108 ;  /* 0x0000006c00217308 */ /* 0x000e620000000800 */
[----:B------:R-:W-:Y:S01]  /*6c20*/  FFMA.RM R67, R67, R120, 12582913 ;  /* 0x4b40000143437423 */ /* 0x000fe20000004078 */
[----:B------:R-:W-:-:S03]  /*6c30*/  SHF.L.U32 R92, R92, 0x17, RZ ;  /* 0x000000175c5c7819 */ /* 0x000fc600000006ff */
[----:B------:R-:W-:-:S04]  /*6c40*/  FADD R73, R67, -12583039 ;  /* 0xcb40007f43497421 */ /* 0x000fc80000000000 */
[----:B------:R-:W-:Y:S01]  /*6c50*/  FFMA R73, R34, 1.4426950216293334961, -R73 ;  /* 0x3fb8aa3b22497823 */ /* 0x000fe20000000849 */
[----:B0-----:R-:W-:Y:S01]  /*6c60*/  FMUL R29, R92, R29 ;  /* 0x0000001d5c1d7220 */ /* 0x001fe20000400000 */
[----:B------:R-:W-:Y:S01]  /*6c70*/  FADD R92, R35, -R52 ;  /* 0x80000034235c7221 */ /* 0x000fe20000000000 */
[----:B------:R-:W0:Y:S01]  /*6c80*/  MUFU.EX2 R13, R106 ;  /* 0x0000006a000d7308 */ /* 0x000e220000000800 */
[----:B-1----:R-:W-:Y:S01]  /*6c90*/  FMUL R33, R82, R33 ;  /* 0x0000002152217220 */ /* 0x002fe20000400000 */
[----:B------:R-:W-:Y:S01]  /*6ca0*/  FFMA R82, R34, 1.925963033500011079e-08, R73 ;  /* 0x32a5706022527823 */ /* 0x000fe20000000049 */
[----:B------:R-:W-:Y:S01]  /*6cb0*/  SHF.L.U32 R34, R65, 0x17, RZ ;  /* 0x0000001741227819 */ /* 0x000fe200000006ff */
[----:B------:R-:W-:-:S04]  /*6cc0*/  FFMA.SAT R65, R92, R121, 0.5 ;  /* 0x3f0000005c417423 */ /* 0x000fc80000002079 */
[----:B------:R-:W1:Y:S01]  /*6cd0*/  MUFU.EX2 R94, R113 ;  /* 0x00000071005e7308 */ /* 0x000e620000000800 */
[----:B------:R-:W-:-:S04]  /*6ce0*/  FFMA.RM R65, R65, R120, 12582913 ;  /* 0x4b40000141417423 */ /* 0x000fc80000004078 */
[----:B------:R-:W-:-:S03]  /*6cf0*/  FADD R35, R65, -12583039 ;  /* 0xcb40007f41237421 */ /* 0x000fc60000000000 */
[----:B------:R-:W-:Y:S01]  /*6d00*/  MUFU.EX2 R112, R112 ;  /* 0x0000007000707308 */ /* 0x000fe20000000800 */
[----:B------:R-:W-:Y:S01]  /*6d10*/  SHF.L.U32 R104, R104, 0x17, RZ ;  /* 0x0000001768687819 */ /* 0x000fe200000006ff */
[----:B------:R-:W-:-:S04]  /*6d20*/  FFMA R35, R92, 1.4426950216293334961, -R35 ;  /* 0x3fb8aa3b5c237823 */ /* 0x000fc80000000823 */
[----:B0-----:R-:W-:Y:S01]  /*6d30*/  FMUL R13, R104, R13 ;  /* 0x0000000d680d7220 */ /* 0x001fe20000400000 */
[----:B------:R-:W-:Y:S01]  /*6d40*/  FFMA R92, R92, 1.925963033500011079e-08, R35 ;  /* 0x32a570605c5c7823 */ /* 0x000fe20000000023 */
[----:B------:R-:W-:Y:S01]  /*6d50*/  SHF.L.U32 R35, R57, 0x17, RZ ;  /* 0x0000001739237819 */ /* 0x000fe200000006ff */
[----:B------:R-:W0:Y:S04]  /*6d60*/  MUFU.EX2 R12, R105 ;  /* 0x00000069000c7308 */ /* 0x000e280000000800 */
[----:B-1----:R-:W-:Y:S01]  /*6d70*/  FMUL R35, R35, R94 ;  /* 0x0000005e23237220 */ /* 0x002fe20000400000 */
[----:B------:R-:W-:-:S05]  /*6d80*/  SHF.L.U32 R101, R101, 0x17, RZ ;  /* 0x0000001765657819 */ /* 0x000fca00000006ff */
[----:B0-----:R-:W-:Y:S01]  /*6d90*/  FMUL R12, R101, R12 ;  /* 0x0000000c650c7220 */ /* 0x001fe20000400000 */
[----:B------:R-:W-:Y:S01]  /*6da0*/  SHF.L.U32 R58, R58, 0x17, RZ ;  /* 0x000000173a3a7819 */ /* 0x000fe200000006ff */
[----:B--2---:R-:W-:-:S04]  /*6db0*/  FADD R36, R36, -R52 ;  /* 0x8000003424247221 */ /* 0x004fc80000000000 */
        /* <DEDUP_REMOVED lines=9> */
[----:B------:R-:W-:-:S03]  /*6e50*/  FADD R38, R38, -R52 ;  /* 0x8000003426267221 */ /* 0x000fc60000000000 */
[----:B------:R-:W-:Y:S01]  /*6e60*/  FADD R37, R66, -12583039 ;  /* 0xcb40007f42257421 */ /* 0x000fe20000000000 */
[----:B------:R-:W-:-:S03]  /*6e70*/  FFMA.SAT R79, R38, R121, 0.5 ;  /* 0x3f000000264f7423 */ /* 0x000fc60000002079 */
[C---:B------:R-:W-:Y:S01]  /*6e80*/  FFMA R37, R94.reuse, 1.4426950216293334961, -R37 ;  /* 0x3fb8aa3b5e257823 */ /* 0x040fe20000000825 */
[----:B------:R-:W-:Y:S01]  /*6e90*/  FFMA.RM R79, R79, R120, 12582913 ;  /* 0x4b4000014f4f7423 */ /* 0x000fe20000004078 */
[----:B------:R-:W-:Y:S02]  /*6ea0*/  FADD R100, R39, -R52 ;  /* 0x8000003427647221 */ /* 0x000fe40000000000 */
[----:B------:R-:W-:Y:S01]  /*6eb0*/  FFMA R94, R94, 1.925963033500011079e-08, R37 ;  /* 0x32a570605e5e7823 */ /* 0x000fe20000000025 */
[----:B------:R-:W-:Y:S01]  /*6ec0*/  SHF.L.U32 R37, R53, 0x17, RZ ;  /* 0x0000001735257819 */ /* 0x000fe200000006ff */
[----:B------:R-:W-:Y:S01]  /*6ed0*/  FADD R53, R79, -12583039 ;  /* 0xcb40007f4f357421 */ /* 0x000fe20000000000 */
[----:B------:R-:W-:-:S03]  /*6ee0*/  FFMA.SAT R81, R100, R121, 0.5 ;  /* 0x3f00000064517423 */ /* 0x000fc60000002079 */
[----:B------:R-:W-:Y:S01]  /*6ef0*/  FFMA R53, R38, 1.4426950216293334961, -R53 ;  /* 0x3fb8aa3b26357823 */ /* 0x000fe20000000835 */
[----:B------:R-:W-:-:S03]  /*6f00*/  FFMA.RM R81, R81, R120, 12582913 ;  /* 0x4b40000151517423 */ /* 0x000fc60000004078 */
[----:B------:R-:W-:Y:S01]  /*6f10*/  FFMA R98, R38, 1.925963033500011079e-08, R53 ;  /* 0x32a5706026627823 */ /* 0x000fe20000000035 */
[----:B------:R-:W-:-:S04]  /*6f20*/  FADD R39, R81, -12583039 ;  /* 0xcb40007f51277421 */ /* 0x000fc80000000000 */
[----:B------:R-:W-:Y:S01]  /*6f30*/  FFMA R39, R100, 1.4426950216293334961, -R39 ;  /* 0x3fb8aa3b64277823 */ /* 0x000fe20000000827 */
[----:B------:R-:W-:-:S03]  /*6f40*/  SHF.L.U32 R38, R54, 0x17, RZ ;  /* 0x0000001736267819 */ /* 0x000fc600000006ff */
[----:B------:R-:W-:Y:S02]  /*6f50*/  FFMA R100, R100, 1.925963033500011079e-08, R39 ;  /* 0x32a5706064647823 */ /* 0x000fe40000000027 */
[----:B------:R-:W0:Y:S01]  /*6f60*/  MUFU.EX2 R39, R116 ;  /* 0x0000007400277308 */ /* 0x000e220000000800 */
[--C-:B---3--:R-:W-:Y:S01]  /*6f70*/  FADD R40, R40, -R52.reuse ;  /* 0x8000003428287221 */ /* 0x108fe20000000000 */
[----:B------:R-:W-:-:S03]  /*6f80*/  FADD R41, R41, -R52 ;  /* 0x8000003429297221 */ /* 0x000fc60000000000 */
[-C--:B------:R-:W-:Y:S01]  /*6f90*/  FFMA.SAT R95, R40, R121.reuse, 0.5 ;  /* 0x3f000000285f7423 */ /* 0x080fe20000002079 */
[----:B------:R-:W-:-:S03]  /*6fa0*/  FFMA.SAT R99, R41, R121, 0.5 ;  /* 0x3f00000029637423 */ /* 0x000fc60000002079 */
[-C--:B------:R-:W-:Y:S01]  /*6fb0*/  FFMA.RM R95, R95, R120.reuse, 12582913 ;  /* 0x4b4000015f5f7423 */ /* 0x080fe20000004078 */
[--C-:B------:R-:W-:Y:S01]  /*6fc0*/  FADD R103, R43, -R52.reuse ;  /* 0x800000342b677221 */ /* 0x100fe20000000000 */
[----:B------:R-:W-:Y:S02]  /*6fd0*/  FFMA.RM R99, R99, R120, 12582913 ;  /* 0x4b40000163637423 */ /* 0x000fe40000004078 */
[----:B------:R-:W-:Y:S01]  /*6fe0*/  FADD R43, R95, -12583039 ;  /* 0xcb40007f5f2b7421 */ /* 0x000fe20000000000 */
[----:B------:R-:W-:Y:S01]  /*6ff0*/  FADD R106, R42, -R52 ;  /* 0x800000342a6a7221 */ /* 0x000fe20000000000 */
[----:B------:R-:W-:Y:S02]  /*7000*/  FADD R42, R99, -12583039 ;  /* 0xcb40007f632a7421 */ /* 0x000fe40000000000 */
[----:B------:R-:W-:Y:S02]  /*7010*/  FFMA R43, R40, 1.4426950216293334961, -R43 ;  /* 0x3fb8aa3b282b7823 */ /* 0x000fe4000000082b */
[----:B------:R-:W-:-:S02]  /*7020*/  FFMA R42, R41, 1.4426950216293334961, -R42 ;  /* 0x3fb8aa3b292a7823 */ /* 0x000fc4000000082a */
[----:B------:R-:W-:Y:S01]  /*7030*/  FFMA R104, R40, 1.925963033500011079e-08, R43 ;  /* 0x32a5706028687823 */ /* 0x000fe2000000002b */
[----:B------:R-:W-:Y:S01]  /*7040*/  SHF.L.U32 R43, R60, 0x17, RZ ;  /* 0x000000173c2b7819 */ /* 0x000fe200000006ff */
[----:B------:R-:W-:Y:S01]  /*7050*/  FFMA R105, R41, 1.925963033500011079e-08, R42 ;  /* 0x32a5706029697823 */ /* 0x000fe2000000002a */
[----:B------:R-:W-:-:S03]  /*7060*/  FADD R42, RZ, R4 ;  /* 0x00000004ff2a7221 */ /* 0x000fc60000000000 */
[----:B------:R-:W-:Y:S01]  /*7070*/  FMUL R41, R43, R112 ;  /* 0x000000702b297220 */ /* 0x000fe20000400000 */
[----:B------:R-:W-:-:S04]  /*7080*/  FFMA.SAT R43, R106, R121, 0.5 ;  /* 0x3f0000006a2b7423 */ /* 0x000fc80000002079 */
[----:B------:R-:W-:Y:S01]  /*7090*/  FFMA.RM R102, R43, R120, 12582913 ;  /* 0x4b4000012b667423 */ /* 0x000fe20000004078 */
[----:B------:R-:W-:-:S04]  /*70a0*/  FADD R43, R42, R5 ;  /* 0x000000052a2b7221 */ /* 0x000fc80000000000 */
[----:B------:R-:W-:-:S04]  /*70b0*/  FADD R42, R43, R6 ;  /* 0x000000062b2a7221 */ /* 0x000fc80000000000 */
[----:B------:R-:W-:-:S04]  /*70c0*/  FADD R43, R42, R7 ;  /* 0x000000072a2b7221 */ /* 0x000fc80000000000 */
[----:B------:R-:W-:-:S04]  /*70d0*/  FADD R42, R43, R12 ;  /* 0x0000000c2b2a7221 */ /* 0x000fc80000000000 */
[----:B------:R-:W-:-:S04]  /*70e0*/  FADD R43, R42, R13 ;  /* 0x0000000d2a2b7221 */ /* 0x000fc80000000000 */
[----:B------:R-:W-:-:S04]  /*70f0*/  FADD R52, R43, R14 ;  /* 0x0000000e2b347221 */ /* 0x000fc80000000000 */
[----:B------:R-:W-:-:S04]  /*7100*/  FADD R53, R52, R15 ;  /* 0x0000000f34357221 */ /* 0x000fc80000000000 */
[----:B------:R-:W-:-:S04]  /*7110*/  FADD R52, R53, R8 ;  /* 0x0000000835347221 */ /* 0x000fc80000000000 */
[----:B------:R-:W-:Y:S01]  /*7120*/  FADD R53, R52, R9 ;  /* 0x0000000934357221 */ /* 0x000fe20000000000 */
[----:B------:R-:W-:-:S03]  /*7130*/  SHF.L.U32 R40, R59, 0x17, RZ ;  /* 0x000000173b287819 */ /* 0x000fc600000006ff */
[----:B------:R-:W-:-:S04]  /*7140*/  FADD R54, R53, R10 ;  /* 0x0000000a35367221 */ /* 0x000fc80000000000 */
[----:B------:R-:W-:-:S04]  /*7150*/  FADD R59, R54, R11 ;  /* 0x0000000b363b7221 */ /* 0x000fc80000000000 */
[----:B------:R-:W-:Y:S01]  /*7160*/  FADD R54, R59, R20 ;  /* 0x000000143b367221 */ /* 0x000fe20000000000 */
[----:B0-----:R-:W-:-:S03]  /*7170*/  FMUL R39, R58, R39 ;  /* 0x000000273a277220 */ /* 0x001fc60000400000 */
        /* <DEDUP_REMOVED lines=9> */
[----:B------:R-:W0:Y:S03]  /*7210*/  MUFU.EX2 R109, R109 ;  /* 0x0000006d006d7308 */ /* 0x000e260000000800 */
[----:B------:R-:W-:-:S05]  /*7220*/  FADD R60, R59, R30 ;  /* 0x0000001e3b3c7221 */ /* 0x000fca0000000000 */
[----:B------:R1:W-:Y:S02]  /*7230*/  MUFU.EX2 R54, R71 ;  /* 0x0000004700367308 */ /* 0x0003e40000000800 */
[----:B-1----:R-:W-:-:S06]  /*7240*/  FADD R71, R60, R31 ;  /* 0x0000001f3c477221 */ /* 0x002fcc0000000000 */
[----:B------:R-:W1:Y:S01]  /*7250*/  MUFU.EX2 R107, R107 ;  /* 0x0000006b006b7308 */ /* 0x000e620000000800 */
[----:B------:R-:W-:-:S04]  /*7260*/  FADD R60, R71, R24 ;  /* 0x00000018473c7221 */ /* 0x000fc80000000000 */
[----:B------:R-:W-:-:S03]  /*7270*/  FADD R71, R60, R25 ;  /* 0x000000193c477221 */ /* 0x000fc60000000000 */
[----:B------:R2:W-:Y:S01]  /*7280*/  MUFU.EX2 R53, R70 ;  /* 0x0000004600357308 */ /* 0x0005e20000000800 */
[----:B0-----:R-:W-:Y:S01]  /*7290*/  FMUL R32, R32, R109 ;  /* 0x0000006d20207220 */ /* 0x001fe20000400000 */
[----:B--2---:R-:W-:-:S06]  /*72a0*/  FADD R70, R71, R26 ;  /* 0x0000001a47467221 */ /* 0x004fcc0000000000 */
[----:B------:R-:W0:Y:S01]  /*72b0*/  MUFU.EX2 R119, R119 ;  /* 0x0000007700777308 */ /* 0x000e220000000800 */
[----:B------:R-:W-:-:S04]  /*72c0*/  FADD R71, R70, R27 ;  /* 0x0000001b46477221 */ /* 0x000fc80000000000 */
[----:B------:R-:W-:-:S03]  /*72d0*/  FADD R70, R71, R32 ;  /* 0x0000002047467221 */ /* 0x000fc60000000000 */
[----:B------:R-:W2:Y:S01]  /*72e0*/  MUFU.EX2 R118, R118 ;  /* 0x0000007600767308 */ /* 0x000ea20000000800 */
[----:B-1----:R-:W-:Y:S01]  /*72f0*/  FMUL R34, R34, R107 ;  /* 0x0000006b22227220 */ /* 0x002fe20000400000 */
[----:B------:R-:W-:-:S06]  /*7300*/  FADD R71, R70, R33 ;  /* 0x0000002146477221 */ /* 0x000fcc0000000000 */
[----:B------:R-:W1:Y:S01]  /*7310*/  MUFU.EX2 R117, R117 ;  /* 0x0000007500757308 */ /* 0x000e620000000800 */
[----:B------:R-:W-:Y:S01]  /*7320*/  FADD R70, R71, R34 ;  /* 0x0000002247467221 */ /* 0x000fe20000000000 */
[----:B0-----:R-:W-:-:S03]  /*7330*/  FMUL R36, R36, R119 ;  /* 0x0000007724247220 */ /* 0x001fc60000400000 */
[----:B------:R-:W-:-:S03]  /*7340*/  FADD R71, R70, R35 ;  /* 0x0000002346477221 */ /* 0x000fc60000000000 */
[----:B------:R-:W0:Y:S01]  /*7350*/  MUFU.EX2 R115, R115 ;  /* 0x0000007300737308 */ /* 0x000e220000000800 */
[----:B--2---:R-:W-:Y:S01]  /*7360*/  FMUL R37, R37, R118 ;  /* 0x0000007625257220 */ /* 0x004fe20000400000 */
[----:B------:R-:W-:-:S04]  /*7370*/  FADD R70, R71, R36 ;  /* 0x0000002447467221 */ /* 0x000fc80000000000 */
[----:B------:R-:W-:Y:S02]  /*7380*/  FADD R71, R70, R37 ;  /* 0x0000002546477221 */ /* 0x000fe40000000000 */
[----:B------:R-:W2:Y:S01]  /*7390*/  MUFU.EX2 R42, R114 ;  /* 0x00000072002a7308 */ /* 0x000ea20000000800 */
[----:B-1----:R-:W-:-:S07]  /*73a0*/  FMUL R38, R38, R117 ;  /* 0x0000007526267220 */ /* 0x002fce0000400000 */
[----:B------:R-:W-:Y:S01]  /*73b0*/  MUFU.EX2 R52, R110 ;  /* 0x0000006e00347308 */ /* 0x000fe20000000800 */
[----:B------:R-:W-:Y:S01]  /*73c0*/  FADD R70, R71, R38 ;  /* 0x0000002647467221 */ /* 0x000fe20000000000 */
[----:B0-----:R-:W-:-:S06]  /*73d0*/  FMUL R40, R40, R115 ;  /* 0x0000007328287220 */ /* 0x001fcc0000400000 */
[----:B------:R-:W0:Y:S01]  /*73e0*/  MUFU.EX2 R43, R111 ;  /* 0x0000006f002b7308 */ /* 0x000e220000000800 */
[----:B------:R-:W-:Y:S01]  /*73f0*/  FADD R71, R70, R39 ;  /* 0x0000002746477221 */ /* 0x000fe20000000000 */
[----:B------:R-:W-:-:S06]  /*7400*/  SHF.L.U32 R107, R61, 0x17, RZ ;  /* 0x000000173d6b7819 */ /* 0x000fcc00000006ff */
[----:B------:R-:W1:Y:S01]  /*7410*/  MUFU.EX2 R56, R56 ;  /* 0x0000003800387308 */ /* 0x000e620000000800 */
[----:B------:R-:W-:Y:S01]  /*7420*/  FADD R70, R71, R40 ;  /* 0x0000002847467221 */ /* 0x000fe20000000000 */
[----:B------:R-:W-:Y:S01]  /*7430*/  SHF.L.U32 R108, R62, 0x17, RZ ;  /* 0x000000173e6c7819 */ /* 0x000fe200000006ff */
[----:B--2---:R-:W-:-:S05]  /*7440*/  FMUL R42, R107, R42 ;  /* 0x0000002a6b2a7220 */ /* 0x004fca0000400000 */
[----:B------:R2:W-:Y:S01]  /*7450*/  MUFU.EX2 R58, R83 ;  /* 0x00000053003a7308 */ /* 0x0005e20000000800 */
[----:B------:R-:W-:Y:S01]  /*7460*/  FADD R71, R70, R41 ;  /* 0x0000002946477221 */ /* 0x000fe20000000000 */
[----:B--2---:R-:W-:-:S06]  /*7470*/  SHF.L.U32 R83, R63, 0x17, RZ ;  /* 0x000000173f537819 */ /* 0x004fcc00000006ff */
[----:B------:R-:W2:Y:S01]  /*7480*/  MUFU.EX2 R77, R77 ;  /* 0x0000004d004d7308 */ /* 0x000ea20000000800 */
[----:B0-----:R-:W-:Y:S01]  /*7490*/  FMUL R43, R108, R43 ;  /* 0x0000002b6c2b7220 */ /* 0x001fe20000400000 */
[----:B------:R-:W-:Y:S01]  /*74a0*/  FMUL R52, R83, R52 ;  /* 0x0000003453347220 */ /* 0x000fe20000400000 */
[----:B------:R-:W-:Y:S02]  /*74b0*/  SHF.L.U32 R83, R69, 0x17, RZ ;  /* 0x0000001745537819 */ /* 0x000fe400000006ff */
[----:B------:R-:W-:-:S03]  /*74c0*/  SHF.L.U32 R55, R55, 0x17, RZ ;  /* 0x0000001737377819 */ /* 0x000fc600000006ff */
[----:B------:R0:W-:Y:S01]  /*74d0*/  MUFU.EX2 R62, R88 ;  /* 0x00000058003e7308 */ /* 0x0001e20000000800 */
[----:B------:R-:W-:Y:S01]  /*74e0*/  FMUL R54, R83, R54 ;  /* 0x0000003653367220 */ /* 0x000fe20000400000 */
[----:B-1----:R-:W-:Y:S01]  /*74f0*/  FMUL R55, R55, R56 ;  /* 0x0000003837377220 */ /* 0x002fe20000400000 */
[----:B0-----:R-:W-:-:S05]  /*7500*/  FADD R88, R71, R42 ;  /* 0x0000002a47587221 */ /* 0x001fca0000000000 */
[----:B------:R0:W-:Y:S01]  /*7510*/  MUFU.EX2 R60, R96 ;  /* 0x00000060003c7308 */ /* 0x0001e20000000800 */
[----:B------:R-:W-:Y:S01]  /*7520*/  SHF.L.U32 R56, R72, 0x17, RZ ;  /* 0x0000001748387819 */ /* 0x000fe200000006ff */
[----:B------:R-:W-:Y:S01]  /*7530*/  FADD R83, R88, R43 ;  /* 0x0000002b58537221 */ /* 0x000fe20000000000 */
[----:B0-----:R-:W-:-:S05]  /*7540*/  SHF.L.U32 R96, R68, 0x17, RZ ;  /* 0x0000001744607819 */ /* 0x001fca00000006ff */
[----:B------:R-:W0:Y:S01]  /*7550*/  MUFU.EX2 R80, R80 ;  /* 0x0000005000507308 */ /* 0x000e220000000800 */
[----:B------:R-:W-:Y:S01]  /*7560*/  FADD R72, R83, R52 ;  /* 0x0000003453487221 */ /* 0x000fe20000000000 */
[----:B------:R-:W-:Y:S01]  /*7570*/  FMUL R53, R96, R53 ;  /* 0x0000003560357220 */ /* 0x000fe20000400000 */
[----:B--2---:R-:W-:-:S03]  /*7580*/  FMUL R56, R56, R77 ;  /* 0x0000004d38387220 */ /* 0x004fc60000400000 */
[----:B------:R-:W-:Y:S02]  /*7590*/  FADD R77, R72, R53 ;  /* 0x00000035484d7221 */ /* 0x000fe40000000000 */
[----:B------:R-:W1:Y:S01]  /*75a0*/  MUFU.EX2 R59, R91 ;  /* 0x0000005b003b7308 */ /* 0x000e620000000800 */
[----:B------:R-:W-:Y:S01]  /*75b0*/  SHF.L.U32 R83, R74, 0x17, RZ ;  /* 0x000000174a537819 */ /* 0x000fe200000006ff */
[----:B------:R-:W-:-:S04]  /*75c0*/  FADD R74, R77, R54 ;  /* 0x000000364d4a7221 */ /* 0x000fc80000000000 */
[----:B------:R-:W-:Y:S02]  /*75d0*/  FADD R77, R74, R55 ;  /* 0x000000374a4d7221 */ /* 0x000fe40000000000 */
[----:B------:R2:W-:Y:S02]  /*75e0*/  MUFU.EX2 R63, R89 ;  /* 0x00000059003f7308 */ /* 0x0005e40000000800 */
[----:B------:R-:W-:Y:S01]  /*75f0*/  FADD R74, R77, R56 ;  /* 0x000000384d4a7221 */ /* 0x000fe20000000000 */
[----:B------:R-:W-:-:S05]  /*7600*/  SHF.L.U32 R86, R86, 0x17, RZ ;  /* 0x0000001756567819 */ /* 0x000fca00000006ff */
[----:B------:R-:W3:Y:S01]  /*7610*/  MUFU.EX2 R61, R97 ;  /* 0x00000061003d7308 */ /* 0x000ee20000000800 */
[----:B--2---:R-:W-:-:S07]  /*7620*/  SHF.L.U32 R89, R78, 0x17, RZ ;  /* 0x000000174e597819 */ /* 0x004fce00000006ff */
[----:B------:R0:W-:Y:S01]  /*7630*/  MUFU.EX2 R72, R57 ;  /* 0x0000003900487308 */ /* 0x0001e20000000800 */
[----:B------:R-:W-:Y:S01]  /*7640*/  FMUL R58, R89, R58 ;  /* 0x0000003a593a7220 */ /* 0x000fe20000400000 */
[----:B------:R-:W-:Y:S01]  /*7650*/  SHF.L.U32 R93, R93, 0x17, RZ ;  /* 0x000000175d5d7819 */ /* 0x000fe200000006ff */
[----:B0-----:R-:W-:Y:S01]  /*7660*/  FMUL R57, R83, R80 ;  /* 0x0000005053397220 */ /* 0x001fe20000400000 */
[----:B------:R-:W-:-:S03]  /*7670*/  FADD R83, R102, -12583039 ;  /* 0xcb40007f66537421 */ /* 0x000fc60000000000 */
[----:B------:R-:W-:Y:S01]  /*7680*/  FADD R77, R74, R57 ;  /* 0x000000394a4d7221 */ /* 0x000fe20000000000 */
[----:B-1----:R-:W-:Y:S01]  /*7690*/  FMUL R59, R86, R59 ;  /* 0x0000003b563b7220 */ /* 0x002fe20000400000 */
[----:B------:R0:W-:Y:S02]  /*76a0*/  MUFU.EX2 R69, R76 ;  /* 0x0000004c00457308 */ /* 0x0001e40000000800 */
[----:B------:R-:W-:Y:S01]  /*76b0*/  FADD R74, R77, R58 ;  /* 0x0000003a4d4a7221 */ /* 0x000fe20000000000 */
[----:B------:R-:W-:Y:S01]  /*76c0*/  FFMA R83, R106, 1.4426950216293334961, -R83 ;  /* 0x3fb8aa3b6a537823 */ /* 0x000fe20000000853 */
[----:B------:R-:W-:Y:S02]  /*76d0*/  FMUL R60, R93, R60 ;  /* 0x0000003c5d3c7220 */ /* 0x000fe40000400000 */
[----:B------:R-:W-:Y:S02]  /*76e0*/  FADD R77, R74, R59 ;  /* 0x0000003b4a4d7221 */ /* 0x000fe40000000000 */
[----:B------:R-:W1:Y:S01]  /*76f0*/  MUFU.EX2 R68, R90 ;  /* 0x0000005a00447308 */ /* 0x000e620000000800 */
[----:B0-----:R-:W-:Y:S01]  /*7700*/  SHF.L.U32 R76, R87, 0x17, RZ ;  /* 0x00000017574c7819 */ /* 0x001fe200000006ff */
[----:B------:R-:W-:Y:S01]  /*7710*/  FFMA R106, R106, 1.925963033500011079e-08, R83 ;  /* 0x32a570606a6a7823 */ /* 0x000fe20000000053 */
[----:B------:R-:W-:Y:S01]  /*7720*/  SHF.L.U32 R83, R84, 0x17, RZ ;  /* 0x0000001754537819 */ /* 0x000fe200000006ff */
[----:B------:R-:W-:-:S02]  /*7730*/  FADD R74, R77, R60 ;  /* 0x0000003c4d4a7221 */ /* 0x000fc40000000000 */
[----:B---3--:R-:W-:Y:S01]  /*7740*/  FMUL R61, R76, R61 ;  /* 0x0000003d4c3d7220 */ /* 0x008fe20000400000 */
[----:B------:R-:W-:Y:S01]  /*7750*/  SHF.L.U32 R78, R75, 0x17, RZ ;  /* 0x000000174b4e7819 */ /* 0x000fe200000006ff */
[----:B------:R-:W0:Y:S01]  /*7760*/  MUFU.EX2 R70, R82 ;  /* 0x0000005200467308 */ /* 0x000e220000000800 */
[----:B------:R-:W-:Y:S01]  /*7770*/  FMUL R62, R83, R62 ;  /* 0x0000003e533e7220 */ /* 0x000fe20000400000 */
[----:B------:R-:W-:Y:S01]  /*7780*/  FADD R75, R74, R61 ;  /* 0x0000003d4a4b7221 */ /* 0x000fe20000000000 */
[----:B------:R-:W-:Y:S01]  /*7790*/  SHF.L.U32 R85, R85, 0x17, RZ ;  /* 0x0000001755557819 */ /* 0x000fe200000006ff */
[----:B------:R-:W-:Y:S01]  /*77a0*/  FMUL R63, R78, R63 ;  /* 0x0000003f4e3f7220 */ /* 0x000fe20000400000 */
[----:B------:R-:W-:Y:S01]  /*77b0*/  SHF.L.U32 R74, R64, 0x17, RZ ;  /* 0x00000017404a7819 */ /* 0x000fe200000006ff */
[----:B------:R-:W-:Y:S02]  /*77c0*/  FADD R64, R75, R62 ;  /* 0x0000003e4b407221 */ /* 0x000fe40000000000 */
[----:B------:R-:W2:Y:S01]  /*77d0*/  MUFU.EX2 R71, R92 ;  /* 0x0000005c00477308 */ /* 0x000ea20000000800 */
[----:B------:R-:W-:Y:S01]  /*77e0*/  FADD R101, R51, -R49 ;  /* 0x8000003133657221 */ /* 0x000fe20000000000 */
[----:B------:R-:W-:Y:S01]  /*77f0*/  SHF.L.U32 R75, R67, 0x17, RZ ;  /* 0x00000017434b7819 */ /* 0x000fe200000006ff */
[----:B-1----:R-:W-:Y:S01]  /*7800*/  FMUL R68, R85, R68 ;  /* 0x0000004455447220 */ /* 0x002fe20000400000 */
[----:B------:R-:W-:Y:S01]  /*7810*/  FADD R67, R64, R63 ;  /* 0x0000003f40437221 */ /* 0x000fe20000000000 */
[-C--:B------:R-:W-:Y:S01]  /*7820*/  FFMA.SAT R51, R101, R121.reuse, 0.5 ;  /* 0x3f00000065337423 */ /* 0x080fe20000002079 */
[----:B------:R-:W-:Y:S01]  /*7830*/  FFMA.SAT R121, R103, R121, 0.5 ;  /* 0x3f00000067797423 */ /* 0x000fe20000002079 */
[----:B------:R-:W-:Y:S01]  /*7840*/  FMUL R69, R74, R69 ;  /* 0x000000454a457220 */ /* 0x000fe20000400000 */
[----:B------:R-:W1:Y:S01]  /*7850*/  MUFU.EX2 R94, R94 ;  /* 0x0000005e005e7308 */ /* 0x000e620000000800 */
[----:B------:R-:W-:Y:S01]  /*7860*/  FADD R64, R67, R68 ;  /* 0x0000004443407221 */ /* 0x000fe20000000000 */
[-C--:B------:R-:W-:Y:S01]  /*7870*/  FFMA.RM R51, R51, R120.reuse, 12582913 ;  /* 0x4b40000133337423 */ /* 0x080fe20000004078 */
[----:B------:R-:W-:Y:S01]  /*7880*/  SHF.L.U32 R74, R65, 0x17, RZ ;  /* 0x00000017414a7819 */ /* 0x000fe200000006ff */
[----:B------:R-:W-:Y:S01]  /*7890*/  FFMA.RM R120, R121, R120, 12582913 ;  /* 0x4b40000179787423 */ /* 0x000fe20000004078 */
[----:B0-----:R-:W-:Y:S01]  /*78a0*/  FMUL R70, R75, R70 ;  /* 0x000000464b467220 */ /* 0x001fe20000400000 */
[----:B------:R-:W-:-:S02]  /*78b0*/  FADD R65, R64, R69 ;  /* 0x0000004540417221 */ /* 0x000fc40000000000 */
[----:B------:R-:W0:Y:S01]  /*78c0*/  MUFU.EX2 R98, R98 ;  /* 0x0000006200627308 */ /* 0x000e220000000800 */
[----:B------:R-:W-:Y:S01]  /*78d0*/  SHF.L.U32 R73, R73, 0x17, RZ ;  /* 0x0000001749497819 */ /* 0x000fe200000006ff */
[----:B------:R-:W-:Y:S01]  /*78e0*/  FADD R76, R120, -12583039 ;  /* 0xcb40007f784c7421 */ /* 0x000fe20000000000 */
[----:B------:R-:W-:Y:S01]  /*78f0*/  SHF.L.U32 R75, R66, 0x17, RZ ;  /* 0x00000017424b7819 */ /* 0x000fe200000006ff */
[----:B--2---:R-:W-:Y:S01]  /*7900*/  FMUL R71, R74, R71 ;  /* 0x000000474a477220 */ /* 0x004fe20000400000 */
[----:B------:R-:W-:-:S03]  /*7910*/  FADD R66, R65, R70 ;  /* 0x0000004641427221 */ /* 0x000fc60000000000 */
[----:B------:R-:W2:Y:S01]  /*7920*/  MUFU.EX2 R100, R100 ;  /* 0x0000006400647308 */ /* 0x000ea20000000800 */
[----:B------:R-:W-:Y:S01]  /*7930*/  FFMA R76, R103, 1.4426950216293334961, -R76 ;  /* 0x3fb8aa3b674c7823 */ /* 0x000fe2000000084c */
[----:B------:R-:W-:Y:S01]  /*7940*/  FMUL R64, R73, R72 ;  /* 0x0000004849407220 */ /* 0x000fe20000400000 */
[----:B------:R-:W3:Y:S01]  /*7950*/  LDS R77, [R50+0x4] ;  /* 0x00000400324d7984 */ /* 0x000ee20000000800 */
[----:B------:R-:W-:-:S04]  /*7960*/  FADD R67, R66, R71 ;  /* 0x0000004742437221 */ /* 0x000fc80000000000 */
[----:B------:R-:W4:Y:S01]  /*7970*/  MUFU.EX2 R104, R104 ;  /* 0x0000006800687308 */ /* 0x000f220000000800 */
[----:B------:R-:W-:Y:S01]  /*7980*/  SHF.L.U32 R79, R79, 0x17, RZ ;  /* 0x000000174f4f7819 */ /* 0x000fe200000006ff */
[----:B------:R-:W-:Y:S01]  /*7990*/  FFMA R103, R103, 1.925963033500011079e-08, R76 ;  /* 0x32a5706067677823 */ /* 0x000fe2000000004c */
[----:B-1----:R-:W-:Y:S01]  /*79a0*/  FMUL R65, R75, R94 ;  /* 0x0000005e4b417220 */ /* 0x002fe20000400000 */
[----:B------:R-:W-:Y:S01]  /*79b0*/  FADD R72, R67, R64 ;  /* 0x0000004043487221 */ /* 0x000fe20000000000 */
[----:B------:R-:W-:-:S03]  /*79c0*/  FADD R76, R51, -12583039 ;  /* 0xcb40007f334c7421 */ /* 0x000fc60000000000 */
[----:B------:R-:W1:Y:S01]  /*79d0*/  MUFU.EX2 R105, R105 ;  /* 0x0000006900697308 */ /* 0x000e620000000800 */
[----:B------:R-:W-:Y:S01]  /*79e0*/  SHF.L.U32 R67, R81, 0x17, RZ ;  /* 0x0000001751437819 */ /* 0x000fe200000006ff */
[----:B0-----:R-:W-:Y:S01]  /*79f0*/  FMUL R66, R79, R98 ;  /* 0x000000624f427220 */ /* 0x001fe20000400000 */
[----:B------:R-:W-:Y:S01]  /*7a00*/  FADD R73, R72, R65 ;  /* 0x0000004148497221 */ /* 0x000fe20000000000 */
[----:B------:R-:W-:-:S04]  /*7a10*/  FFMA R72, R101, 1.4426950216293334961, -R76 ;  /* 0x3fb8aa3b65487823 */ /* 0x000fc8000000084c */
[----:B------:R-:W0:Y:S01]  /*7a20*/  MUFU.EX2 R74, R106 ;  /* 0x0000006a004a7308 */ /* 0x000e220000000800 */
[----:B------:R-:W-:Y:S01]  /*7a30*/  SHF.L.U32 R95, R95, 0x17, RZ ;  /* 0x000000175f5f7819 */ /* 0x000fe200000006ff */
[----:B--2---:R-:W-:Y:S01]  /*7a40*/  FMUL R67, R67, R100 ;  /* 0x0000006443437220 */ /* 0x004fe20000400000 */
[----:B------:R-:W-:Y:S01]  /*7a50*/  FADD R76, R73, R66 ;  /* 0x00000042494c7221 */ /* 0x000fe20000000000 */
[----:B------:R-:W-:-:S04]  /*7a60*/  FFMA R101, R101, 1.925963033500011079e-08, R72 ;  /* 0x32a5706065657823 */ /* 0x000fc80000000048 */
[----:B------:R-:W2:Y:S01]  /*7a70*/  MUFU.EX2 R80, R103 ;  /* 0x0000006700507308 */ /* 0x000ea20000000800 */
[----:B------:R-:W-:Y:S01]  /*7a80*/  SHF.L.U32 R78, R99, 0x17, RZ ;  /* 0x00000017634e7819 */ /* 0x000fe200000006ff */
[----:B----4-:R-:W-:Y:S01]  /*7a90*/  FMUL R72, R95, R104 ;  /* 0x000000685f487220 */ /* 0x010fe20000400000 */
[----:B------:R-:W-:Y:S01]  /*7aa0*/  FADD R75, R76, R67 ;  /* 0x000000434c4b7221 */ /* 0x000fe20000000000 */
[----:B------:R-:W-:-:S04]  /*7ab0*/  SHF.L.U32 R79, R102, 0x17, RZ ;  /* 0x00000017664f7819 */ /* 0x000fc800000006ff */
[----:B------:R-:W4:Y:S01]  /*7ac0*/  MUFU.EX2 R81, R122 ;  /* 0x0000007a00517308 */ /* 0x000f220000000800 */
[----:B-1----:R-:W-:Y:S01]  /*7ad0*/  FMUL R73, R78, R105 ;  /* 0x000000694e497220 */ /* 0x002fe20000400000 */
[----:B------:R-:W-:Y:S01]  /*7ae0*/  FADD R76, R75, R72 ;  /* 0x000000484b4c7221 */ /* 0x000fe20000000000 */
[----:B------:R-:W-:Y:S01]  /*7af0*/  SHF.L.U32 R75, R120, 0x17, RZ ;  /* 0x00000017784b7819 */ /* 0x000fe200000006ff */
[----:B0-----:R-:W-:-:S04]  /*7b00*/  FMUL R74, R79, R74 ;  /* 0x0000004a4f4a7220 */ /* 0x001fc80000400000 */
[----:B------:R-:W0:Y:S01]  /*7b10*/  MUFU.EX2 R101, R101 ;  /* 0x0000006500657308 */ /* 0x000e220000000800 */
[----:B------:R-:W-:Y:S01]  /*7b20*/  FADD R79, R76, R73 ;  /* 0x000000494c4f7221 */ /* 0x000fe20000000000 */
[----:B------:R-:W-:Y:S01]  /*7b30*/  SHF.L.U32 R78, R48, 0x17, RZ ;  /* 0x00000017304e7819 */ /* 0x000fe200000006ff */
[----:B--2---:R-:W-:Y:S02]  /*7b40*/  FMUL R75, R75, R80 ;  /* 0x000000504b4b7220 */ /* 0x004fe40000400000 */
[----:B------:R-:W-:Y:S01]  /*7b50*/  FADD R48, R79, R74 ;  /* 0x0000004a4f307221 */ /* 0x000fe20000000000 */
[----:B------:R-:W-:Y:S01]  /*7b60*/  SHF.L.U32 R76, R51, 0x17, RZ ;  /* 0x00000017334c7819 */ /* 0x000fe200000006ff */
[----:B----4-:R-:W-:Y:S02]  /*7b70*/  FMUL R51, R78, R81 ;  /* 0x000000514e337220 */ /* 0x010fe40000400000 */
[----:B------:R-:W-:-:S04]  /*7b80*/  FADD R48, R48, R75 ;  /* 0x0000004b30307221 */ /* 0x000fc80000000000 */
[----:B------:R-:W-:Y:S01]  /*7b90*/  FMUL R79, R48, R51 ;  /* 0x00000033304f7220 */ /* 0x000fe20000400000 */
[----:B0-----:R-:W-:-:S04]  /*7ba0*/  FMUL R76, R76, R101 ;  /* 0x000000654c4c7220 */ /* 0x001fc80000400000 */
[----:B---3--:R-:W-:Y:S01]  /*7bb0*/  FFMA R77, R76, R77, R79 ;  /* 0x0000004d4c4d7223 */ /* 0x008fe2000000004f */
[----:B------:R0:W-:Y:S04]  /*7bc0*/  STS [R50], R49 ;  /* 0x0000003132007388 */ /* 0x0001e80000000800 */
[----:B------:R0:W-:Y:S04]  /*7bd0*/  STL.128 [R1], R4 ;  /* 0x0000000401007387 */ /* 0x0001e80000100c00 */
[----:B------:R0:W-:Y:S04]  /*7be0*/  STS [R50+0x4], R77 ;  /* 0x0000044d32007388 */ /* 0x0001e80000000800 */
[----:B------:R0:W-:Y:S04]  /*7bf0*/  STL.128 [R1+0x10], R12 ;  /* 0x0000100c01007387 */ /* 0x0001e80000100c00 */
        /* <DEDUP_REMOVED lines=13> */
[----:B------:R0:W-:Y:S01]  /*7cd0*/  STL.128 [R1+0xf0], R72 ;  /* 0x0000f04801007387 */ /* 0x0001e20000100c00 */
[----:B------:R-:W-:-:S07]  /*7ce0*/  MOV R48, RZ ;  /* 0x000000ff00307202 */ /* 0x000fce0000000f00 */
.L_x_43:
[----:B01----:R-:W-:-:S05]  /*7cf0*/  LEA R49, R48, R46, 0x1 ;  /* 0x0000002e30317211 */ /* 0x003fca00078e08ff */
        /* <DEDUP_REMOVED lines=165> */
[----:B------:R-:W-:Y:S01]  /*8750*/  LEA R87, R47, R48, 0x6 ;  /* 0x000000302f577211 */ /* 0x000fe200078e30ff */
[----:B------:R-:W5:Y:S01]  /*8760*/  LDS.U16 R86, [R49+0x1f00] ;  /* 0x001f000031567984 */ /* 0x000f620000000400 */
[----:B------:R-:W-:-:S02]  /*8770*/  HADD2.F32 R91, -RZ, R80.H0_H0 ;  /* 0x20000050ff5b7230 */ /* 0x000fc40000004100 */
[----:B------:R-:W-:Y:S01]  /*8780*/  FFMA R89, R63, R90, R88 ;  /* 0x0000005a3f597223 */ /* 0x000fe20000000058 */
[----:B------:R-:W-:Y:S01]  /*8790*/  LEA R80, R87, R2, 0x2 ;  /* 0x0000000257507211 */ /* 0x000fe200078e10ff */
[----:B------:R-:W-:Y:S01]  /*87a0*/  HADD2.F32 R90, -RZ, R79.H0_H0 ;  /* 0x2000004fff5a7230 */ /* 0x000fe20000004100 */
[----:B------:R-:W5:Y:S01]  /*87b0*/  LDS.U16 R87, [R49+0x1f80] ;  /* 0x001f800031577984 */ /* 0x000f620000000400 */
[----:B------:R-:W-:Y:S01]  /*87c0*/  FFMA R88, R68, R91, R89 ;  /* 0x0000005b44587223 */ /* 0x000fe20000000059 */
[----:B------:R-:W-:Y:S01]  /*87d0*/  IADD3 R48, PT, PT, R48, 0x1, RZ ;  /* 0x0000000130307810 */ /* 0x000fe20007ffe0ff */
[----:B------:R-:W-:Y:S01]  /*87e0*/  HADD2.F32 R89, -RZ, R77.H0_H0 ;  /* 0x2000004dff597230 */ /* 0x000fe20000004100 */
[----:B------:R-:W5:Y:S01]  /*87f0*/  LDS R79, [R80] ;  /* 0x00000000504f7984 */ /* 0x000f620000000800 */
[----:B------:R-:W-:Y:S01]  /*8800*/  FFMA R77, R69, R90, R88 ;  /* 0x0000005a454d7223 */ /* 0x000fe20000000058 */
[----:B------:R-:W-:Y:S01]  /*8810*/  ISETP.NE.AND P0, PT, R48, 0x40, PT ;  /* 0x000000403000780c */ /* 0x000fe20003f05270 */
[----:B0-----:R-:W-:-:S02]  /*8820*/  HADD2.F32 R88, -RZ, R50.H0_H0 ;  /* 0x20000032ff587230 */ /* 0x001fc40000004100 */
        /* <DEDUP_REMOVED lines=16> */
[----:B------:R-:W-:Y:S01]  /*8930*/  FFMA R86, R74, R86, R85 ;  /* 0x000000564a567223 */ /* 0x000fe20000000055 */
[----:B------:R-:W-:-:S03]  /*8940*/  FMUL R50, R76, R79 ;  /* 0x0000004f4c327220 */ /* 0x000fc60000400000 */
[----:B------:R-:W-:-:S04]  /*8950*/  FFMA R86, R75, R87, R86 ;  /* 0x000000574b567223 */ /* 0x000fc80000000056 */
[----:B------:R-:W-:-:S05]  /*8960*/  FFMA R49, R51, R86, R50 ;  /* 0x0000005633317223 */ /* 0x000fca0000000032 */
[----:B------:R1:W-:Y:S01]  /*8970*/  STS [R80], R49 ;  /* 0x0000003150007388 */ /* 0x0003e20000000800 */
[----:B------:R-:W-:Y:S05]  /*8980*/  @P0 BRA `(.L_x_43) ;  /* 0xfffffff000d80947 */ /* 0x000fea000383ffff */
[----:B------:R-:W-:-:S04]  /*8990*/  IADD3 R47, PT, PT, R0, R47, RZ ;  /* 0x0000002f002f7210 */ /* 0x000fc80007ffe0ff */
[----:B------:R-:W-:-:S13]  /*89a0*/  ISETP.GE.U32.AND P0, PT, R47, 0x40, PT ;  /* 0x000000402f00780c */ /* 0x000fda0003f06070 */
[----:B------:R-:W-:Y:S05]  /*89b0*/  @!P0 BRA `(.L_x_44) ;  /* 0xffffff9400b48947 */ /* 0x000fea000383ffff */
.L_x_38:
[----:B-1----:R-:W-:Y:S05]  /*89c0*/  BSYNC.RECONVERGENT B0 ;  /* 0x0000000000007941 */ /* 0x002fea0003800200 */
.L_x_37:
[----:B------:R-:W-:Y:S06]  /*89d0*/  BAR.SYNC.DEFER_BLOCKING 0x0 ;  /* 0x0000000000007b1d */ /* 0x000fec0000010000 */
[----:B------:R-:W-:Y:S05]  /*89e0*/  @P3 BRA `(.L_x_45) ;  /* 0xffffff84009c3947 */ /* 0x000fea000383ffff */
.L_x_16:
[----:B------:R-:W-:Y:S01]  /*89f0*/  ISETP.NE.AND P0, PT, R124, 0x2, PT ;  /* 0x000000027c00780c */ /* 0x000fe20003f05270 */
[----:B------:R-:W1:Y:S01]  /*8a00*/  LDCU.64 UR10, c[0x0][0x3a8] ;  /* 0x00007500ff0a77ac */ /* 0x000e620008000a00 */
[----:B------:R-:W-:Y:S11]  /*8a10*/  BSSY.RECONVERGENT B2, `(.L_x_46) ;  /* 0x000002c000027945 */ /* 0x000ff60003800200 */
[----:B------:R-:W-:Y:S05]  /*8a20*/  @!P0 BRA `(.L_x_47) ;  /* 0x0000000000a88947 */ /* 0x000fea0003800000 */
[----:B0-----:R-:W0:Y:S01]  /*8a30*/  LDC.64 R8, c[0x0][0x398] ;  /* 0x0000e600ff087b82 */ /* 0x001e220000000a00 */
[----:B------:R-:W-:-:S07]  /*8a40*/  HFMA2 R11, -RZ, RZ, 0, 0 ;  /* 0x00000000ff0b7431 */ /* 0x000fce00000001ff */
[----:B------:R-:W2:Y:S02]  /*8a50*/  LDC.64 R6, c[0x0][0x3a8] ;  /* 0x0000ea00ff067b82 */ /* 0x000ea40000000a00 */
.L_x_52:
[----:B---3--:R-:W-:Y:S01]  /*8a60*/  SHF.R.U32.HI R4, RZ, 0x6, R123 ;  /* 0x00000006ff047819 */ /* 0x008fe2000001167b */
[----:B------:R-:W-:Y:S01]  /*8a70*/  BSSY.RECONVERGENT B3, `(.L_x_48) ;  /* 0x0000020000037945 */ /* 0x000fe20003800200 */
[----:B------:R-:W-:Y:S02]  /*8a80*/  LOP3.LUT R13, R123, 0x3f, RZ, 0xc0, !PT ;  /* 0x0000003f7b0d7812 */ /* 0x000fe400078ec0ff */
[----:B------:R-:W-:-:S04]  /*8a90*/  IADD3 R15, PT, PT, R4, UR5, RZ ;  /* 0x00000005040f7c10 */ /* 0x000fc8000fffe0ff */
[----:B-1----:R-:W-:-:S04]  /*8aa0*/  ISETP.GE.AND P0, PT, R15, UR10, PT ;  /* 0x0000000a0f007c0c */ /* 0x002fc8000bf06270 */
[----:B------:R-:W-:-:S13]  /*8ab0*/  ISETP.GE.OR P0, PT, R13, UR11, P0 ;  /* 0x0000000b0d007c0c */ /* 0x000fda0008706670 */
[----:B------:R-:W-:Y:S05]  /*8ac0*/  @P0 BRA `(.L_x_49) ;  /* 0x0000000000680947 */ /* 0x000fea0003800000 */
[----:B------:R-:W1:Y:S01]  /*8ad0*/  S2UR UR6, SR_CgaCtaId ;  /* 0x00000000000679c3 */ /* 0x000e620000008800 */
[----:B------:R-:W-:Y:S01]  /*8ae0*/  UMOV UR4, 0x400 ;  /* 0x0000040000047882 */ /* 0x000fe20000000000 */
[----:B------:R-:W-:Y:S01]  /*8af0*/  LEA R3, R123, R2, 0x2 ;  /* 0x000000027b037211 */ /* 0x000fe200078e10ff */
[----:B------:R-:W-:Y:S01]  /*8b00*/  UIADD3 UR4, UPT, UPT, UR4, 0xa000, URZ ;  /* 0x0000a00004047890 */ /* 0x000fe2000fffe0ff */
[----:B------:R-:W-:Y:S04]  /*8b10*/  BSSY.RECONVERGENT B4, `(.L_x_50) ;  /* 0x0000010000047945 */ /* 0x000fe80003800200 */
[----:B------:R-:W-:Y:S01]  /*8b20*/  LDS R3, [R3] ;  /* 0x0000000003037984 */ /* 0x000fe20000000800 */
[----:B-1----:R-:W-:-:S06]  /*8b30*/  ULEA UR4, UR6, UR4, 0x18 ;  /* 0x0000000406047291 */ /* 0x002fcc000f8ec0ff */
[----:B------:R-:W-:-:S06]  /*8b40*/  LEA R4, R4, UR4, 0x3 ;  /* 0x0000000404047c11 */ /* 0x000fcc000f8e18ff */
[----:B------:R-:W1:Y:S02]  /*8b50*/  LDS R4, [R4+0x4] ;  /* 0x0000040004047984 */ /* 0x000e640000000800 */
[----:B-1----:R-:W1:Y:S08]  /*8b60*/  MUFU.RCP R5, R4 ;  /* 0x0000000400057308 */ /* 0x002e700000001000 */
[----:B------:R-:W3:Y:S01]  /*8b70*/  FCHK P0, R3, R4 ;  /* 0x0000000403007302 */ /* 0x000ee20000000000 */
[----:B-1----:R-:W-:-:S04]  /*8b80*/  FFMA R10, -R4, R5, 1 ;  /* 0x3f800000040a7423 */ /* 0x002fc80000000105 */
[----:B------:R-:W-:-:S04]  /*8b90*/  FFMA R10, R5, R10, R5 ;  /* 0x0000000a050a7223 */ /* 0x000fc80000000005 */
[----:B------:R-:W-:-:S04]  /*8ba0*/  FFMA R5, R3, R10, RZ ;  /* 0x0000000a03057223 */ /* 0x000fc800000000ff */
[----:B------:R-:W-:-:S04]  /*8bb0*/  FFMA R12, -R4, R5, R3 ;  /* 0x00000005040c7223 */ /* 0x000fc80000000103 */
[----:B------:R-:W-:Y:S01]  /*8bc0*/  FFMA R5, R10, R12, R5 ;  /* 0x0000000c0a057223 */ /* 0x000fe20000000005 */
[----:B---3--:R-:W-:Y:S06]  /*8bd0*/  @!P0 BRA `(.L_x_51) ;  /* 0x00000000000c8947 */ /* 0x008fec0003800000 */
[----:B------:R-:W-:-:S07]  /*8be0*/  MOV R20, 0x8c00 ;  /* 0x00008c0000147802 */ /* 0x000fce0000000f00 */
[----:B0-2---:R-:W-:Y:S05]  /*8bf0*/  CALL.REL.NOINC `($__internal_1_$__cuda_sm3x_div_rn_noftz_f32_slowpath) ;  /* 0x0000000c00007944 */ /* 0x005fea0003c00000 */
[----:B------:R-:W-:-:S07]  /*8c00*/  MOV R5, R14 ;  /* 0x0000000e00057202 */ /* 0x000fce0000000f00 */
.L_x_51:
[----:B------:R-:W-:Y:S05]  /*8c10*/  BSYNC.RECONVERGENT B4 ;  /* 0x0000000000047941 */ /* 0x000fea0003800200 */
.L_x_50:
[----:B--2---:R-:W-:Y:S01]  /*8c20*/  IMAD R4, R6, UR7, R15 ;  /* 0x0000000706047c24 */ /* 0x004fe2000f8e020f */
[----:B------:R-:W-:-:S03]  /*8c30*/  F2FP.F16.F32.PACK_AB R3, RZ, R5 ;  /* 0x00000005ff03723e */ /* 0x000fc600000000ff */
[----:B------:R-:W-:-:S04]  /*8c40*/  IMAD R5, R4, R7, R13 ;  /* 0x0000000704057224 */ /* 0x000fc800078e020d */
[----:B0-----:R-:W-:-:S05]  /*8c50*/  IMAD.WIDE R4, R5, 0x2, R8 ;  /* 0x0000000205047825 */ /* 0x001fca00078e0208 */
[----:B------:R1:W-:Y:S02]  /*8c60*/  STG.E.U16 desc[UR8][R4.64], R3 ;  /* 0x0000000304007986 */ /* 0x0003e4000c101508 */
.L_x_49:
[----:B------:R-:W-:Y:S05]  /*8c70*/  BSYNC.RECONVERGENT B3 ;  /* 0x0000000000037941 */ /* 0x000fea0003800200 */
.L_x_48:
[----:B------:R-:W-:Y:S02]  /*8c80*/  IADD3 R11, PT, PT, R11, 0x1, RZ ;  /* 0x000000010b0b7810 */ /* 0x000fe40007ffe0ff */
[----:B------:R-:W-:Y:S02]  /*8c90*/  IADD3 R123, PT, PT, R0, R123, RZ ;  /* 0x0000007b007b7210 */ /* 0x000fe40007ffe0ff */
[----:B-1----:R-:W-:-:S04]  /*8ca0*/  LOP3.LUT R3, R11, R124, RZ, 0x3c, !PT ;  /* 0x0000007c0b037212 */ /* 0x002fc800078e3cff */
[----:B------:R-:W-:-:S13]  /*8cb0*/  ISETP.NE.AND P0, PT, R3, 0x2, PT ;  /* 0x000000020300780c */ /* 0x000fda0003f05270 */
[----:B------:R-:W-:Y:S05]  /*8cc0*/  @P0 BRA `(.L_x_52) ;  /* 0xfffffffc00640947 */ /* 0x000fea000383ffff */
.L_x_47:
[----:B-1----:R-:W-:Y:S05]  /*8cd0*/  BSYNC.RECONVERGENT B2 ;  /* 0x0000000000027941 */ /* 0x002fea0003800200 */
.L_x_46:
[----:B--2---:R-:W1:Y:S01]  /*8ce0*/  LDC.64 R6, c[0x0][0x398] ;  /* 0x0000e600ff067b82 */ /* 0x004e620000000a00 */
[C---:B0--3--:R-:W-:Y:S01]  /*8cf0*/  LEA R17, R0.reuse, R123, 0x1 ;  /* 0x0000007b00117211 */ /* 0x049fe200078e08ff */
[C---:B------:R-:W-:Y:S01]  /*8d00*/  IMAD R13, R0.reuse, 0x3, R123 ;  /* 0x00000003000d7824 */ /* 0x040fe200078e027b */
[CC--:B------:R-:W-:Y:S01]  /*8d10*/  LEA R12, R0.reuse, R2.reuse, 0x3 ;  /* 0x00000002000c7211 */ /* 0x0c0fe200078e18ff */
[C---:B------:R-:W-:Y:S01]  /*8d20*/  IMAD R11, R0.reuse, 0xc, R2 ;  /* 0x0000000c000b7824 */ /* 0x040fe200078e0202 */
[C---:B------:R-:W-:Y:S01]  /*8d30*/  SHF.L.U32 R15, R123.reuse, 0x2, RZ ;  /* 0x000000027b0f7819 */ /* 0x040fe200000006ff */
[----:B------:R-:W0:Y:S01]  /*8d40*/  LDCU.64 UR10, c[0x0][0x3a8] ;  /* 0x00007500ff0a77ac */ /* 0x000e220008000a00 */
[----:B------:R-:W-:Y:S01]  /*8d50*/  LEA R10, R0, R2, 0x2 ;  /* 0x00000002000a7211 */ /* 0x000fe200078e10ff */
[----:B------:R-:W2:Y:S01]  /*8d60*/  LDC.64 R8, c[0x0][0x3a8] ;  /* 0x0000ea00ff087b82 */ /* 0x000ea20000000a00 */
[----:B------:R-:W-:-:S07]  /*8d70*/  IADD3 R5, PT, PT, R123, R0, RZ ;  /* 0x000000007b057210 */ /* 0x000fce0007ffe0ff */
.L_x_69:
[----:B------:R-:W-:Y:S01]  /*8d80*/  SHF.R.U32.HI R4, RZ, 0x6, R123 ;  /* 0x00000006ff047819 */ /* 0x000fe2000001167b */
[----:B------:R-:W-:Y:S01]  /*8d90*/  BSSY.RECONVERGENT B2, `(.L_x_53) ;  /* 0x0000023000027945 */ /* 0x000fe20003800200 */
[----:B0-----:R-:W-:Y:S02]  /*8da0*/  MOV R16, UR10 ;  /* 0x0000000a00107c02 */ /* 0x001fe40008000f00 */
[----:B------:R-:W-:Y:S02]  /*8db0*/  IADD3 R23, PT, PT, R4, UR5, RZ ;  /* 0x0000000504177c10 */ /* 0x000fe4000fffe0ff */
[----:B------:R-:W-:Y:S02]  /*8dc0*/  LOP3.LUT R22, R123, 0x3f, RZ, 0xc0, !PT ;  /* 0x0000003f7b167812 */ /* 0x000fe400078ec0ff */
[----:B------:R-:W-:Y:S02]  /*8dd0*/  MOV R21, UR11 ;  /* 0x0000000b00157c02 */ /* 0x000fe40008000f00 */
[----:B------:R-:W-:-:S04]  /*8de0*/  ISETP.GE.AND P0, PT, R23, R16, PT ;  /* 0x000000101700720c */ /* 0x000fc80003f06270 */
[----:B------:R-:W-:-:S13]  /*8df0*/  ISETP.GE.OR P0, PT, R22, R21, P0 ;  /* 0x000000151600720c */ /* 0x000fda0000706670 */
[----:B---34-:R-:W-:Y:S05]  /*8e00*/  @P0 BRA `(.L_x_54) ;  /* 0x00000000006c0947 */ /* 0x018fea0003800000 */
[----:B------:R-:W0:Y:S01]  /*8e10*/  S2UR UR6, SR_CgaCtaId ;  /* 0x00000000000679c3 */ /* 0x000e220000008800 */
[----:B------:R-:W-:Y:S01]  /*8e20*/  UMOV UR4, 0x400 ;  /* 0x0000040000047882 */ /* 0x000fe20000000000 */
[----:B------:R-:W-:Y:S01]  /*8e30*/  IADD3 R3, PT, PT, R2, R15, RZ ;  /* 0x0000000f02037210 */ /* 0x000fe20007ffe0ff */
[----:B------:R-:W-:Y:S01]  /*8e40*/  UIADD3 UR4, UPT, UPT, UR4, 0xa000, URZ ;  /* 0x0000a00004047890 */ /* 0x000fe2000fffe0ff */
[----:B------:R-:W-:Y:S04]  /*8e50*/  BSSY.RECONVERGENT B3, `(.L_x_55) ;  /* 0x000000f000037945 */ /* 0x000fe80003800200 */
[----:B------:R-:W-:Y:S01]  /*8e60*/  LDS R3, [R3] ;  /* 0x0000000003037984 */ /* 0x000fe20000000800 */
[----:B0-----:R-:W-:-:S06]  /*8e70*/  ULEA UR4, UR6, UR4, 0x18 ;  /* 0x0000000406047291 */ /* 0x001fcc000f8ec0ff */
[----:B------:R-:W-:-:S06]  /*8e80*/  LEA R4, R4, UR4, 0x3 ;  /* 0x0000000404047c11 */ /* 0x000fcc000f8e18ff */
[----:B------:R-:W0:Y:S02]  /*8e90*/  LDS R4, [R4+0x4] ;  /* 0x0000040004047984 */ /* 0x000e240000000800 */
[----:B0-----:R-:W0:Y:S08]  /*8ea0*/  MUFU.RCP R14, R4 ;  /* 0x00000004000e7308 */ /* 0x001e300000001000 */
[----:B------:R-:W3:Y:S01]  /*8eb0*/  FCHK P0, R3, R4 ;  /* 0x0000000403007302 */ /* 0x000ee20000000000 */
[----:B0-----:R-:W-:-:S04]  /*8ec0*/  FFMA R19, -R4, R14, 1 ;  /* 0x3f80000004137423 */ /* 0x001fc8000000010e */
[----:B------:R-:W-:-:S04]  /*8ed0*/  FFMA R14, R14, R19, R14 ;  /* 0x000000130e0e7223 */ /* 0x000fc8000000000e */
[----:B------:R-:W-:-:S04]  /*8ee0*/  FFMA R19, R3, R14, RZ ;  /* 0x0000000e03137223 */ /* 0x000fc800000000ff */
[----:B------:R-:W-:-:S04]  /*8ef0*/  FFMA R16, -R4, R19, R3 ;  /* 0x0000001304107223 */ /* 0x000fc80000000103 */
[----:B------:R-:W-:Y:S01]  /*8f00*/  FFMA R14, R14, R16, R19 ;  /* 0x000000100e0e7223 */ /* 0x000fe20000000013 */
[----:B---3--:R-:W-:Y:S06]  /*8f10*/  @!P0 BRA `(.L_x_56) ;  /* 0x0000000000088947 */ /* 0x008fec0003800000 */
[----:B------:R-:W-:-:S07]  /*8f20*/  MOV R20, 0x8f40 ;  /* 0x00008f4000147802 */ /* 0x000fce0000000f00 */
[----:B-12---:R-:W-:Y:S05]  /*8f30*/  CALL.REL.NOINC `($__internal_1_$__cuda_sm3x_div_rn_noftz_f32_slowpath) ;  /* 0x0000000800307944 */ /* 0x006fea0003c00000 */
.L_x_56:
[----:B------:R-:W-:Y:S05]  /*8f40*/  BSYNC.RECONVERGENT B3 ;  /* 0x0000000000037941 */ /* 0x000fea0003800200 */
.L_x_55:
[----:B------:R-:W-:Y:S02]  /*8f50*/  MOV R16, UR10 ;  /* 0x0000000a00107c02 */ /* 0x000fe40008000f00 */
[----:B------:R-:W-:Y:S02]  /*8f60*/  MOV R21, UR11 ;  /* 0x0000000b00157c02 */ /* 0x000fe40008000f00 */
[----:B------:R-:W-:Y:S01]  /*8f70*/  F2FP.F16.F32.PACK_AB R14, RZ, R14 ;  /* 0x0000000eff0e723e */ /* 0x000fe200000000ff */
[----:B------:R-:W-:-:S04]  /*8f80*/  IMAD R3, R16, UR7, R23 ;  /* 0x0000000710037c24 */ /* 0x000fc8000f8e0217 */
[----:B------:R-:W-:-:S04]  /*8f90*/  IMAD R3, R3, R21, R22 ;  /* 0x0000001503037224 */ /* 0x000fc800078e0216 */
[----:B-1----:R-:W-:-:S05]  /*8fa0*/  IMAD.WIDE R18, R3, 0x2, R6 ;  /* 0x0000000203127825 */ /* 0x002fca00078e0206 */
[----:B------:R0:W-:Y:S02]  /*8fb0*/  STG.E.U16 desc[UR8][R18.64], R14 ;  /* 0x0000000e12007986 */ /* 0x0001e4000c101508 */
.L_x_54:
[----:B------:R-:W-:Y:S05]  /*8fc0*/  BSYNC.RECONVERGENT B2 ;  /* 0x0000000000027941 */ /* 0x000fea0003800200 */
.L_x_53:
[----:B------:R-:W-:Y:S01]  /*8fd0*/  SHF.R.U32.HI R4, RZ, 0x6, R5 ;  /* 0x00000006ff047819 */ /* 0x000fe20000011605 */
[----:B------:R-:W-:Y:S01]  /*8fe0*/  BSSY.RECONVERGENT B2, `(.L_x_57) ;  /* 0x0000021000027945 */ /* 0x000fe20003800200 */
[----:B------:R-:W-:Y:S02]  /*8ff0*/  LOP3.LUT R22, R5, 0x3f, RZ, 0xc0, !PT ;  /* 0x0000003f05167812 */ /* 0x000fe400078ec0ff */
[----:B------:R-:W-:-:S04]  /*9000*/  IADD3 R23, PT, PT, R4, UR5, RZ ;  /* 0x0000000504177c10 */ /* 0x000fc8000fffe0ff */
[----:B------:R-:W-:-:S04]  /*9010*/  ISETP.GE.AND P0, PT, R23, R16, PT ;  /* 0x000000101700720c */ /* 0x000fc80003f06270 */
[----:B------:R-:W-:-:S13]  /*9020*/  ISETP.GE.OR P0, PT, R22, R21, P0 ;  /* 0x000000151600720c */ /* 0x000fda0000706670 */
[----:B------:R-:W-:Y:S05]  /*9030*/  @P0 BRA `(.L_x_58) ;  /* 0x00000000006c0947 */ /* 0x000fea0003800000 */
[----:B------:R-:W3:Y:S01]  /*9040*/  S2UR UR6, SR_CgaCtaId ;  /* 0x00000000000679c3 */ /* 0x000ee20000008800 */
[----:B------:R-:W-:Y:S01]  /*9050*/  UMOV UR4, 0x400 ;  /* 0x0000040000047882 */ /* 0x000fe20000000000 */
[----:B------:R-:W-:Y:S01]  /*9060*/  IADD3 R3, PT, PT, R10, R15, RZ ;  /* 0x0000000f0a037210 */ /* 0x000fe20007ffe0ff */
[----:B------:R-:W-:Y:S01]  /*9070*/  UIADD3 UR4, UPT, UPT, UR4, 0xa000, URZ ;  /* 0x0000a00004047890 */ /* 0x000fe2000fffe0ff */
[----:B------:R-:W-:Y:S04]  /*9080*/  BSSY.RECONVERGENT B3, `(.L_x_59) ;  /* 0x000000f000037945 */ /* 0x000fe80003800200 */
[----:B------:R-:W-:Y:S01]  /*9090*/  LDS R3, [R3] ;  /* 0x0000000003037984 */ /* 0x000fe20000000800 */
[----:B---3--:R-:W-:-:S06]  /*90a0*/  ULEA UR4, UR6, UR4, 0x18 ;  /* 0x0000000406047291 */ /* 0x008fcc000f8ec0ff */
        /* <DEDUP_REMOVED lines=12> */
.L_x_60:
[----:B------:R-:W-:Y:S05]  /*9170*/  BSYNC.RECONVERGENT B3 ;  /* 0x0000000000037941 */ /* 0x000fea0003800200 */
.L_x_59:
[----:B------:R-:W-:Y:S02]  /*9180*/  MOV R16, UR10 ;  /* 0x0000000a00107c02 */ /* 0x000fe40008000f00 */
[----:B------:R-:W-:Y:S02]  /*9190*/  MOV R21, UR11 ;  /* 0x0000000b00157c02 */ /* 0x000fe40008000f00 */
[----:B------:R-:W-:Y:S01]  /*91a0*/  F2FP.F16.F32.PACK_AB R14, RZ, R14 ;  /* 0x0000000eff0e723e */ /* 0x000fe200000000ff */
[----:B------:R-:W-:-:S04]  /*91b0*/  IMAD R3, R16, UR7, R23 ;  /* 0x0000000710037c24 */ /* 0x000fc8000f8e0217 */
[----:B------:R-:W-:-:S04]  /*91c0*/  IMAD R3, R3, R21, R22 ;  /* 0x0000001503037224 */ /* 0x000fc800078e0216 */
[----:B-1----:R-:W-:-:S05]  /*91d0*/  IMAD.WIDE R18, R3, 0x2, R6 ;  /* 0x0000000203127825 */ /* 0x002fca00078e0206 */
[----:B------:R3:W-:Y:S02]  /*91e0*/  STG.E.U16 desc[UR8][R18.64], R14 ;  /* 0x0000000e12007986 */ /* 0x0007e4000c101508 */
.L_x_58:
[----:B------:R-:W-:Y:S05]  /*91f0*/  BSYNC.RECONVERGENT B2 ;  /* 0x0000000000027941 */ /* 0x000fea0003800200 */
.L_x_57:
[----:B------:R-:W-:Y:S01]  /*9200*/  SHF.R.U32.HI R4, RZ, 0x6, R17 ;  /* 0x00000006ff047819 */ /* 0x000fe20000011611 */
[----:B------:R-:W-:Y:S01]  /*9210*/  BSSY.RECONVERGENT B2, `(.L_x_61) ;  /* 0x0000021000027945 */ /* 0x000fe20003800200 */
[----:B------:R-:W-:Y:S02]  /*9220*/  LOP3.LUT R22, R17, 0x3f, RZ, 0xc0, !PT ;  /* 0x0000003f11167812 */ /* 0x000fe400078ec0ff */
[----:B------:R-:W-:-:S04]  /*9230*/  IADD3 R23, PT, PT, R4, UR5, RZ ;  /* 0x0000000504177c10 */ /* 0x000fc8000fffe0ff */
[----:B------:R-:W-:-:S04]  /*9240*/  ISETP.GE.AND P0, PT, R23, R16, PT ;  /* 0x000000101700720c */ /* 0x000fc80003f06270 */
[----:B------:R-:W-:-:S13]  /*9250*/  ISETP.GE.OR P0, PT, R22, R21, P0 ;  /* 0x000000151600720c */ /* 0x000fda0000706670 */
[----:B------:R-:W-:Y:S05]  /*9260*/  @P0 BRA `(.L_x_62) ;  /* 0x00000000006c0947 */ /* 0x000fea0003800000 */
[----:B------:R-:W4:Y:S01]  /*9270*/  S2UR UR6, SR_CgaCtaId ;  /* 0x00000000000679c3 */ /* 0x000f220000008800 */
[----:B------:R-:W-:Y:S01]  /*9280*/  UMOV UR4, 0x400 ;  /* 0x0000040000047882 */ /* 0x000fe20000000000 */
[----:B------:R-:W-:Y:S01]  /*9290*/  IADD3 R3, PT, PT, R12, R15, RZ ;  /* 0x0000000f0c037210 */ /* 0x000fe20007ffe0ff */
[----:B------:R-:W-:Y:S01]  /*92a0*/  UIADD3 UR4, UPT, UPT, UR4, 0xa000, URZ ;  /* 0x0000a00004047890 */ /* 0x000fe2000fffe0ff */
[----:B------:R-:W-:Y:S04]  /*92b0*/  BSSY.RECONVERGENT B3, `(.L_x_63) ;  /* 0x000000f000037945 */ /* 0x000fe80003800200 */
[----:B------:R-:W-:Y:S01]  /*92c0*/  LDS R3, [R3] ;  /* 0x0000000003037984 */ /* 0x000fe20000000800 */
[----:B----4-:R-:W-:-:S06]  /*92d0*/  ULEA UR4, UR6, UR4, 0x18 ;  /* 0x0000000406047291 */ /* 0x010fcc000f8ec0ff */
[----:B------:R-:W-:-:S06]  /*92e0*/  LEA R4, R4, UR4, 0x3 ;  /* 0x0000000404047c11 */ /* 0x000fcc000f8e18ff */
[----:B------:R-:W0:Y:S02]  /*92f0*/  LDS R4, [R4+0x4] ;  /* 0x0000040004047984 */ /* 0x000e240000000800 */
[----:B0--3--:R-:W0:Y:S08]  /*9300*/  MUFU.RCP R14, R4 ;  /* 0x00000004000e7308 */ /* 0x009e300000001000 */
        /* <DEDUP_REMOVED lines=9> */
.L_x_64:
[----:B------:R-:W-:Y:S05]  /*93a0*/  BSYNC.RECONVERGENT B3 ;  /* 0x0000000000037941 */ /* 0x000fea0003800200 */
.L_x_63:
[----:B------:R-:W-:Y:S02]  /*93b0*/  MOV R16, UR10 ;  /* 0x0000000a00107c02 */ /* 0x000fe40008000f00 */
[----:B------:R-:W-:Y:S02]  /*93c0*/  MOV R21, UR11 ;  /* 0x0000000b00157c02 */ /* 0x000fe40008000f00 */
[----:B------:R-:W-:Y:S01]  /*93d0*/  F2FP.F16.F32.PACK_AB R14, RZ, R14 ;  /* 0x0000000eff0e723e */ /* 0x000fe200000000ff */
[----:B------:R-:W-:-:S04]  /*93e0*/  IMAD R3, R16, UR7, R23 ;  /* 0x0000000710037c24 */ /* 0x000fc8000f8e0217 */
[----:B------:R-:W-:-:S04]  /*93f0*/  IMAD R3, R3, R21, R22 ;  /* 0x0000001503037224 */ /* 0x000fc800078e0216 */
[----:B-1----:R-:W-:-:S05]  /*9400*/  IMAD.WIDE R18, R3, 0x2, R6 ;  /* 0x0000000203127825 */ /* 0x002fca00078e0206 */
[----:B------:R4:W-:Y:S02]  /*9410*/  STG.E.U16 desc[UR8][R18.64], R14 ;  /* 0x0000000e12007986 */ /* 0x0009e4000c101508 */
.L_x_62:
[----:B------:R-:W-:Y:S05]  /*9420*/  BSYNC.RECONVERGENT B2 ;  /* 0x0000000000027941 */ /* 0x000fea0003800200 */
.L_x_61:
[----:B------:R-:W-:Y:S01]  /*9430*/  SHF.R.U32.HI R4, RZ, 0x6, R13 ;  /* 0x00000006ff047819 */ /* 0x000fe2000001160d */
[----:B------:R-:W-:Y:S01]  /*9440*/  BSSY.RECONVERGENT B2, `(.L_x_65) ;  /* 0x0000020000027945 */ /* 0x000fe20003800200 */
[----:B------:R-:W-:Y:S02]  /*9450*/  LOP3.LUT R22, R13, 0x3f, RZ, 0xc0, !PT ;  /* 0x0000003f0d167812 */ /* 0x000fe400078ec0ff */
[----:B------:R-:W-:Y:S02]  /*9460*/  IADD3 R23, PT, PT, R4, UR5, RZ ;  /* 0x0000000504177c10 */ /* 0x000fe4000fffe0ff */
[----:B------:R-:W-:Y:S02]  /*9470*/  IADD3 R123, PT, PT, R0, R123, R0 ;  /* 0x0000007b007b7210 */ /* 0x000fe40007ffe000 */
[----:B------:R-:W-:-:S04]  /*9480*/  ISETP.GE.AND P0, PT, R23, R16, PT ;  /* 0x000000101700720c */ /* 0x000fc80003f06270 */
[----:B------:R-:W-:-:S13]  /*9490*/  ISETP.GE.OR P0, PT, R22, R21, P0 ;  /* 0x000000151600720c */ /* 0x000fda0000706670 */
[----:B------:R-:W-:Y:S05]  /*94a0*/  @P0 BRA `(.L_x_66) ;  /* 0x0000000000640947 */ /* 0x000fea0003800000 */
[----:B------:R-:W5:Y:S01]  /*94b0*/  S2UR UR6, SR_CgaCtaId ;  /* 0x00000000000679c3 */ /* 0x000f620000008800 */
[----:B------:R-:W-:Y:S01]  /*94c0*/  UMOV UR4, 0x400 ;  /* 0x0000040000047882 */ /* 0x000fe20000000000 */
[----:B------:R-:W-:Y:S01]  /*94d0*/  IADD3 R3, PT, PT, R11, R15, RZ ;  /* 0x0000000f0b037210 */ /* 0x000fe20007ffe0ff */
[----:B------:R-:W-:Y:S01]  /*94e0*/  UIADD3 UR4, UPT, UPT, UR4, 0xa000, URZ ;  /* 0x0000a00004047890 */ /* 0x000fe2000fffe0ff */
[----:B------:R-:W-:Y:S04]  /*94f0*/  BSSY.RECONVERGENT B3, `(.L_x_67) ;  /* 0x000000f000037945 */ /* 0x000fe80003800200 */
[----:B------:R-:W-:Y:S01]  /*9500*/  LDS R3, [R3] ;  /* 0x0000000003037984 */ /* 0x000fe20000000800 */
[----:B-----5:R-:W-:-:S06]  /*9510*/  ULEA UR4, UR6, UR4, 0x18 ;  /* 0x0000000406047291 */ /* 0x020fcc000f8ec0ff */
[----:B------:R-:W-:-:S06]  /*9520*/  LEA R4, R4, UR4, 0x3 ;  /* 0x0000000404047c11 */ /* 0x000fcc000f8e18ff */
[----:B------:R-:W0:Y:S02]  /*9530*/  LDS R4, [R4+0x4] ;  /* 0x0000040004047984 */ /* 0x000e240000000800 */
[----:B0--34-:R-:W0:Y:S08]  /*9540*/  MUFU.RCP R14, R4 ;  /* 0x00000004000e7308 */ /* 0x019e300000001000 */
        /* <DEDUP_REMOVED lines=9> */
.L_x_68:
[----:B------:R-:W-:Y:S05]  /*95e0*/  BSYNC.RECONVERGENT B3 ;  /* 0x0000000000037941 */ /* 0x000fea0003800200 */
.L_x_67:
[----:B--2---:R-:W-:Y:S01]  /*95f0*/  IMAD R4, R8, UR7, R23 ;  /* 0x0000000708047c24 */ /* 0x004fe2000f8e0217 */
[----:B------:R-:W-:-:S03]  /*9600*/  F2FP.F16.F32.PACK_AB R14, RZ, R14 ;  /* 0x0000000eff0e723e */ /* 0x000fc600000000ff */
[----:B------:R-:W-:-:S04]  /*9610*/  IMAD R19, R4, R9, R22 ;  /* 0x0000000904137224 */ /* 0x000fc800078e0216 */
[----:B-1----:R-:W-:-:S05]  /*9620*/  IMAD.WIDE R18, R19, 0x2, R6 ;  /* 0x0000000213127825 */ /* 0x002fca00078e0206 */
[----:B------:R0:W-:Y:S02]  /*9630*/  STG.E.U16 desc[UR8][R18.64], R14 ;  /* 0x0000000e12007986 */ /* 0x0001e4000c101508 */
.L_x_66:
[----:B------:R-:W-:Y:S05]  /*9640*/  BSYNC.RECONVERGENT B2 ;  /* 0x0000000000027941 */ /* 0x000fea0003800200 */
.L_x_65:
[C---:B------:R-:W-:Y:S02]  /*9650*/  IADD3 R123, PT, PT, R0.reuse, R123, R0 ;  /* 0x0000007b007b7210 */ /* 0x040fe40007ffe000 */
[C---:B------:R-:W-:Y:S02]  /*9660*/  LEA R17, R0.reuse, R17, 0x2 ;  /* 0x0000001100117211 */ /* 0x040fe400078e10ff */
[----:B------:R-:W-:Y:S02]  /*9670*/  ISETP.GE.U32.AND P0, PT, R123, 0x1000, PT ;  /* 0x000010007b00780c */ /* 0x000fe40003f06070 */
[C---:B------:R-:W-:Y:S02]  /*9680*/  LEA R15, R0.reuse, R15, 0x4 ;  /* 0x0000000f000f7211 */ /* 0x040fe400078e20ff */
[C---:B------:R-:W-:Y:S02]  /*9690*/  LEA R13, R0.reuse, R13, 0x2 ;  /* 0x0000000d000d7211 */ /* 0x040fe400078e10ff */
[----:B------:R-:W-:-:S07]  /*96a0*/  LEA R5, R0, R5, 0x2 ;  /* 0x0000000500057211 */ /* 0x000fce00078e10ff */
[----:B------:R-:W-:Y:S05]  /*96b0*/  @!P0 BRA `(.L_x_69) ;  /* 0xfffffff400b08947 */ /* 0x000fea000383ffff */
[----:B------:R-:W-:Y:S05]  /*96c0*/  EXIT ;  /* 0x000000000000794d */ /* 0x000fea0003800000 */
        .weak           $__internal_0_$__cuda_sm20_div_u16
        .type           $__internal_0_$__cuda_sm20_div_u16,@function
        .size           $__internal_0_$__cuda_sm20_div_u16,($__internal_1_$__cuda_sm3x_div_rn_noftz_f32_slowpath - $__internal_0_$__cuda_sm20_div_u16)
$__internal_0_$__cuda_sm20_div_u16:
[----:B------:R-:W0:Y:S01]  /*96d0*/  I2F.U16 R4, R3 ;  /* 0x0000000300047306 */ /* 0x000e220000101000 */
[----:B------:R-:W-:Y:S01]  /*96e0*/  HFMA2 R5, -RZ, RZ, 15, 0 ;  /* 0x4b800000ff057431 */ /* 0x000fe200000001ff */
[----:B------:R-:W-:Y:S02]  /*96f0*/  I2FP.F32.U32.RZ R2, R2 ;  /* 0x0000000200027245 */ /* 0x000fe4000020d000 */
[C---:B0-----:R-:W-:Y:S02]  /*9700*/  FSETP.GEU.AND P1, PT, |R4|.reuse, 1.175494350822287508e-38, PT ;  /* 0x008000000400780b */ /* 0x041fe40003f2e200 */
[----:B------:R-:W-:Y:S02]  /*9710*/  FSETP.GT.AND P0, PT, |R4|, 8.50705917302346158658e+37, PT ;  /* 0x7e8000000400780b */ /* 0x000fe40003f04200 */
[----:B------:R-:W-:-:S04]  /*9720*/  FSEL R5, R5, 1, !P1 ;  /* 0x3f80000005057808 */ /* 0x000fc80004800000 */
[----:B------:R-:W-:Y:S02]  /*9730*/  FSEL R5, R5, 0.25, !P0 ;  /* 0x3e80000005057808 */ /* 0x000fe40004000000 */
[----:B------:R-:W-:Y:S01]  /*9740*/  ISETP.NE.U32.AND P0, PT, R3, RZ, PT ;  /* 0x000000ff0300720c */ /* 0x000fe20003f05070 */
[----:B------:R-:W-:Y:S02]  /*9750*/  HFMA2 R3, -RZ, RZ, 0, 0 ;  /* 0x00000000ff037431 */ /* 0x000fe400000001ff */
[----:B------:R-:W-:-:S06]  /*9760*/  FMUL R4, R4, R5 ;  /* 0x0000000504047220 */ /* 0x000fcc0000400000 */
[----:B------:R-:W0:Y:S02]  /*9770*/  MUFU.RCP R4, R4 ;  /* 0x0000000400047308 */ /* 0x000e240000001000 */
[----:B0-----:R-:W-:-:S05]  /*9780*/  FMUL R5, R5, R4 ;  /* 0x0000000405057220 */ /* 0x001fca0000400000 */
[----:B------:R-:W-:-:S05]  /*9790*/  IADD3 R5, PT, PT, R5, 0x2, RZ ;  /* 0x0000000205057810 */ /* 0x000fca0007ffe0ff */
[----:B------:R-:W-:Y:S01]  /*97a0*/  FMUL.RZ R5, R2, R5 ;  /* 0x0000000502057220 */ /* 0x000fe2000040c000 */
[----:B------:R-:W-:-:S05]  /*97b0*/  MOV R2, R6 ;  /* 0x0000000600027202 */ /* 0x000fca0000000f00 */
[----:B------:R-:W0:Y:S02]  /*97c0*/  F2I.U32.TRUNC.NTZ R5, R5 ;  /* 0x0000000500057305 */ /* 0x000e24000020f000 */
[----:B0-----:R-:W-:Y:S02]  /*97d0*/  LOP3.LUT R124, R5, 0xffff, RZ, 0xc0, !PT ;  /* 0x0000ffff057c7812 */ /* 0x001fe400078ec0ff */
[----:B------:R-:W-:Y:S01]  /*97e0*/  @!P0 MOV R124, 0xffffffff ;  /* 0xffffffff007c8802 */ /* 0x000fe20000000f00 */
[----:B------:R-:W-:Y:S06]  /*97f0*/  RET.REL.NODEC R2 `(_Z16attention_phase1PK6__halfS1_S1_PS_iiiifb) ;  /* 0xffffff6802007950 */ /* 0x000fec0003c3ffff */
        .weak           $__internal_1_$__cuda_sm3x_div_rn_noftz_f32_slowpath
        .type           $__internal_1_$__cuda_sm3x_div_rn_noftz_f32_slowpath,@function
        .size           $__internal_1_$__cuda_sm3x_div_rn_noftz_f32_slowpath,(.L_x_83 - $__internal_1_$__cuda_sm3x_div_rn_noftz_f32_slowpath)
$__internal_1_$__cuda_sm3x_div_rn_noftz_f32_slowpath:
[----:B------:R-:W-:Y:S01]  /*9800*/  SHF.R.U32.HI R16, RZ, 0x17, R4 ;  /* 0x00000017ff107819 */ /* 0x000fe20000011604 */
[----:B------:R-:W-:Y:S01]  /*9810*/  BSSY.RECONVERGENT B0, `(.L_x_70) ;  /* 0x0000062000007945 */ /* 0x000fe20003800200 */
[----:B------:R-:W-:Y:S02]  /*9820*/  SHF.R.U32.HI R14, RZ, 0x17, R3 ;  /* 0x00000017ff0e7819 */ /* 0x000fe40000011603 */
[----:B------:R-:W-:Y:S02]  /*9830*/  LOP3.LUT R25, R16, 0xff, RZ, 0xc0, !PT ;  /* 0x000000ff10197812 */ /* 0x000fe400078ec0ff */
[----:B------:R-:W-:Y:S02]  /*9840*/  LOP3.LUT R21, R14, 0xff, RZ, 0xc0, !PT ;  /* 0x000000ff0e157812 */ /* 0x000fe400078ec0ff */
[----:B------:R-:W-:Y:S02]  /*9850*/  IADD3 R18, PT, PT, R25, -0x1, RZ ;  /* 0xffffffff19127810 */ /* 0x000fe40007ffe0ff */
[----:B------:R-:W-:-:S02]  /*9860*/  IADD3 R16, PT, PT, R21, -0x1, RZ ;  /* 0xffffffff15107810 */ /* 0x000fc40007ffe0ff */
[----:B------:R-:W-:-:S04]  /*9870*/  ISETP.GT.U32.AND P0, PT, R18, 0xfd, PT ;  /* 0x000000fd1200780c */ /* 0x000fc80003f04070 */
[----:B------:R-:W-:-:S13]  /*9880*/  ISETP.GT.U32.OR P0, PT, R16, 0xfd, P0 ;  /* 0x000000fd1000780c */ /* 0x000fda0000704470 */
[----:B------:R-:W-:Y:S01]  /*9890*/  @!P0 MOV R14, RZ ;  /* 0x000000ff000e8202 */ /* 0x000fe20000000f00 */
[----:B------:R-:W-:Y:S06]  /*98a0*/  @!P0 BRA `(.L_x_71) ;  /* 0x00000000005c8947 */ /* 0x000fec0003800000 */
[----:B------:R-:W-:Y:S02]  /*98b0*/  FSETP.GTU.FTZ.AND P0, PT, |R3|, +INF , PT ;  /* 0x7f8000000300780b */ /* 0x000fe40003f1c200 */
[----:B------:R-:W-:-:S04]  /*98c0*/  FSETP.GTU.FTZ.AND P1, PT, |R4|, +INF , PT ;  /* 0x7f8000000400780b */ /* 0x000fc80003f3c200 */
[----:B------:R-:W-:-:S13]  /*98d0*/  PLOP3.LUT P0, PT, P0, P1, PT, 0xf8, 0x8f ;  /* 0x00000000008f781c */ /* 0x000fda0000703f70 */
[----:B------:R-:W-:Y:S05]  /*98e0*/  @P0 BRA `(.L_x_72) ;  /* 0x00000004004c0947 */ /* 0x000fea0003800000 */
[----:B------:R-:W-:-:S13]  /*98f0*/  LOP3.LUT P0, RZ, R4, 0x7fffffff, R3, 0xc8, !PT ;  /* 0x7fffffff04ff7812 */ /* 0x000fda000780c803 */
[----:B------:R-:W-:Y:S05]  /*9900*/  @!P0 BRA `(.L_x_73) ;  /* 0x00000004003c8947 */ /* 0x000fea0003800000 */
[C---:B------:R-:W-:Y:S02]  /*9910*/  FSETP.NEU.FTZ.AND P1, PT, |R3|.reuse, +INF , PT ;  /* 0x7f8000000300780b */ /* 0x040fe40003f3d200 */
[----:B------:R-:W-:Y:S02]  /*9920*/  FSETP.NEU.FTZ.AND P2, PT, |R4|, +INF , PT ;  /* 0x7f8000000400780b */ /* 0x000fe40003f5d200 */
[----:B------:R-:W-:-:S11]  /*9930*/  FSETP.NEU.FTZ.AND P0, PT, |R3|, +INF , PT ;  /* 0x7f8000000300780b */ /* 0x000fd60003f1d200 */
[----:B------:R-:W-:Y:S05]  /*9940*/  @!P2 BRA !P1, `(.L_x_73) ;  /* 0x00000004002ca947 */ /* 0x000fea0004800000 */
[----:B------:R-:W-:-:S04]  /*9950*/  LOP3.LUT P1, RZ, R3, 0x7fffffff, RZ, 0xc0, !PT ;  /* 0x7fffffff03ff7812 */ /* 0x000fc8000782c0ff */
[----:B------:R-:W-:-:S13]  /*9960*/  PLOP3.LUT P1, PT, P2, P1, PT, 0x2f, 0xf2 ;  /* 0x0000000000f2781c */ /* 0x000fda0001722577 */
[----:B------:R-:W-:Y:S05]  /*9970*/  @P1 BRA `(.L_x_74) ;  /* 0x0000000400181947 */ /* 0x000fea0003800000 */
[----:B------:R-:W-:-:S04]  /*9980*/  LOP3.LUT P1, RZ, R4, 0x7fffffff, RZ, 0xc0, !PT ;  /* 0x7fffffff04ff7812 */ /* 0x000fc8000782c0ff */
[----:B------:R-:W-:-:S13]  /*9990*/  PLOP3.LUT P0, PT, P0, P1, PT, 0x2f, 0xf2 ;  /* 0x0000000000f2781c */ /* 0x000fda0000702577 */
[----:B------:R-:W-:Y:S05]  /*99a0*/  @P0 BRA `(.L_x_75) ;  /* 0x0000000400000947 */ /* 0x000fea0003800000 */
[----:B------:R-:W-:Y:S02]  /*99b0*/  ISETP.GE.AND P0, PT, R16, RZ, PT ;  /* 0x000000ff1000720c */ /* 0x000fe40003f06270 */
[----:B------:R-:W-:-:S11]  /*99c0*/  ISETP.GE.AND P1, PT, R18, RZ, PT ;  /* 0x000000ff1200720c */ /* 0x000fd60003f26270 */
[----:B------:R-:W-:Y:S01]  /*99d0*/  @P0 MOV R14, RZ ;  /* 0x000000ff000e0202 */ /* 0x000fe20000000f00 */
[----:B------:R-:W-:Y:S01]  /*99e0*/  @!P0 FFMA R3, R3, 1.84467440737095516160e+19, RZ ;  /* 0x5f80000003038823 */ /* 0x000fe200000000ff */
[----:B------:R-:W-:Y:S01]  /*99f0*/  @!P0 MOV R14, 0xffffffc0 ;  /* 0xffffffc0000e8802 */ /* 0x000fe20000000f00 */
[----:B------:R-:W-:-:S03]  /*9a00*/  @!P1 FFMA R4, R4, 1.84467440737095516160e+19, RZ ;  /* 0x5f80000004049823 */ /* 0x000fc600000000ff */
[----:B------:R-:W-:-:S07]  /*9a10*/  @!P1 IADD3 R14, PT, PT, R14, 0x40, RZ ;  /* 0x000000400e0e9810 */ /* 0x000fce0007ffe0ff */
.L_x_71:
[----:B------:R-:W-:Y:S01]  /*9a20*/  LEA R19, R25, 0xc0800000, 0x17 ;  /* 0xc080000019137811 */ /* 0x000fe200078eb8ff */
[----:B------:R-:W-:Y:S03]  /*9a30*/  BSSY.RECONVERGENT B1, `(.L_x_76) ;  /* 0x0000036000017945 */ /* 0x000fe60003800200 */
[----:B------:R-:W-:Y:S02]  /*9a40*/  IADD3 R19, PT, PT, -R19, R4, RZ ;  /* 0x0000000413137210 */ /* 0x000fe40007ffe1ff */
[----:B------:R-:W-:Y:S02]  /*9a50*/  IADD3 R4, PT, PT, R21, -0x7f, RZ ;  /* 0xffffff8115047810 */ /* 0x000fe40007ffe0ff */
[----:B------:R0:W1:Y:S01]  /*9a60*/  MUFU.RCP R16, R19 ;  /* 0x0000001300107308 */ /* 0x0000620000001000 */
[----:B------:R-:W-:Y:S02]  /*9a70*/  FADD.FTZ R18, -R19, -RZ ;  /* 0x800000ff13127221 */ /* 0x000fe40000010100 */
[C---:B------:R-:W-:Y:S01]  /*9a80*/  IMAD R3, R4.reuse, -0x800000, R3 ;  /* 0xff80000004037824 */ /* 0x040fe200078e0203 */
[----:B0-----:R-:W-:-:S04]  /*9a90*/  IADD3 R19, PT, PT, R4, 0x7f, -R25 ;  /* 0x0000007f04137810 */ /* 0x001fc80007ffe819 */
[----:B------:R-:W-:Y:S01]  /*9aa0*/  IADD3 R19, PT, PT, R19, R14, RZ ;  /* 0x0000000e13137210 */ /* 0x000fe20007ffe0ff */
[----:B-1----:R-:W-:-:S04]  /*9ab0*/  FFMA R21, R16, R18, 1 ;  /* 0x3f80000010157423 */ /* 0x002fc80000000012 */
[----:B------:R-:W-:-:S04]  /*9ac0*/  FFMA R27, R16, R21, R16 ;  /* 0x00000015101b7223 */ /* 0x000fc80000000010 */
[----:B------:R-:W-:-:S04]  /*9ad0*/  FFMA R16, R3, R27, RZ ;  /* 0x0000001b03107223 */ /* 0x000fc800000000ff */
[----:B------:R-:W-:-:S04]  /*9ae0*/  FFMA R21, R18, R16, R3 ;  /* 0x0000001012157223 */ /* 0x000fc80000000003 */
[----:B------:R-:W-:-:S04]  /*9af0*/  FFMA R24, R27, R21, R16 ;  /* 0x000000151b187223 */ /* 0x000fc80000000010 */
[----:B------:R-:W-:-:S04]  /*9b00*/  FFMA R21, R18, R24, R3 ;  /* 0x0000001812157223 */ /* 0x000fc80000000003 */
[----:B------:R-:W-:-:S05]  /*9b10*/  FFMA R16, R27, R21, R24 ;  /* 0x000000151b107223 */ /* 0x000fca0000000018 */
[----:B------:R-:W-:-:S04]  /*9b20*/  SHF.R.U32.HI R3, RZ, 0x17, R16 ;  /* 0x00000017ff037819 */ /* 0x000fc80000011610 */
[----:B------:R-:W-:-:S04]  /*9b30*/  LOP3.LUT R3, R3, 0xff, RZ, 0xc0, !PT ;  /* 0x000000ff03037812 */ /* 0x000fc800078ec0ff */
[----:B------:R-:W-:-:S04]  /*9b40*/  IADD3 R18, PT, PT, R3, R19, RZ ;  /* 0x0000001303127210 */ /* 0x000fc80007ffe0ff */
[----:B------:R-:W-:-:S04]  /*9b50*/  IADD3 R3, PT, PT, R18, -0x1, RZ ;  /* 0xffffffff12037810 */ /* 0x000fc80007ffe0ff */
[----:B------:R-:W-:-:S13]  /*9b60*/  ISETP.GE.U32.AND P0, PT, R3, 0xfe, PT ;  /* 0x000000fe0300780c */ /* 0x000fda0003f06070 */
[----:B------:R-:W-:Y:S05]  /*9b70*/  @!P0 BRA `(.L_x_77) ;  /* 0x0000000000808947 */ /* 0x000fea0003800000 */
[----:B------:R-:W-:-:S13]  /*9b80*/  ISETP.GT.AND P0, PT, R18, 0xfe, PT ;  /* 0x000000fe1200780c */ /* 0x000fda0003f04270 */
[----:B------:R-:W-:Y:S05]  /*9b90*/  @P0 BRA `(.L_x_78) ;  /* 0x00000000006c0947 */ /* 0x000fea0003800000 */
[----:B------:R-:W-:-:S13]  /*9ba0*/  ISETP.GE.AND P0, PT, R18, 0x1, PT ;  /* 0x000000011200780c */ /* 0x000fda0003f06270 */
[----:B------:R-:W-:Y:S05]  /*9bb0*/  @P0 BRA `(.L_x_79) ;  /* 0x0000000000740947 */ /* 0x000fea0003800000 */
[----:B------:R-:W-:Y:S02]  /*9bc0*/  ISETP.GE.AND P0, PT, R18, -0x18, PT ;  /* 0xffffffe81200780c */ /* 0x000fe40003f06270 */
[----:B------:R-:W-:-:S11]  /*9bd0*/  LOP3.LUT R16, R16, 0x80000000, RZ, 0xc0, !PT ;  /* 0x8000000010107812 */ /* 0x000fd600078ec0ff */
[----:B------:R-:W-:Y:S05]  /*9be0*/  @!P0 BRA `(.L_x_79) ;  /* 0x0000000000688947 */ /* 0x000fea0003800000 */
[CCC-:B------:R-:W-:Y:S01]  /*9bf0*/  FFMA.RZ R3, R27.reuse, R21.reuse, R24.reuse ;  /* 0x000000151b037223 */ /* 0x1c0fe2000000c018 */
[C---:B------:R-:W-:Y:S01]  /*9c00*/  IADD3 R19, PT, PT, R18.reuse, 0x20, RZ ;  /* 0x0000002012137810 */ /* 0x040fe20007ffe0ff */
[-CC-:B------:R-:W-:Y:S01]  /*9c10*/  FFMA.RM R4, R27, R21.reuse, R24.reuse ;  /* 0x000000151b047223 */ /* 0x180fe20000004018 */
[C---:B------:R-:W-:Y:S02]  /*9c20*/  ISETP.NE.AND P2, PT, R18.reuse, RZ, PT ;  /* 0x000000ff1200720c */ /* 0x040fe40003f45270 */
[----:B------:R-:W-:Y:S01]  /*9c30*/  LOP3.LUT R14, R3, 0x7fffff, RZ, 0xc0, !PT ;  /* 0x007fffff030e7812 */ /* 0x000fe200078ec0ff */
[----:B------:R-:W-:Y:S01]  /*9c40*/  FFMA.RP R3, R27, R21, R24 ;  /* 0x000000151b037223 */ /* 0x000fe20000008018 */
[----:B------:R-:W-:Y:S02]  /*9c50*/  ISETP.NE.AND P1, PT, R18, RZ, PT ;  /* 0x000000ff1200720c */ /* 0x000fe40003f25270 */
[----:B------:R-:W-:Y:S02]  /*9c60*/  LOP3.LUT R14, R14, 0x800000, RZ, 0xfc, !PT ;  /* 0x008000000e0e7812 */ /* 0x000fe400078efcff */
[----:B------:R-:W-:-:S02]  /*9c70*/  IADD3 R18, PT, PT, -R18, RZ, RZ ;  /* 0x000000ff12127210 */ /* 0x000fc40007ffe1ff */
[----:B------:R-:W-:Y:S02]  /*9c80*/  SHF.L.U32 R19, R14, R19, RZ ;  /* 0x000000130e137219 */ /* 0x000fe400000006ff */
[----:B------:R-:W-:Y:S02]  /*9c90*/  FSETP.NEU.FTZ.AND P0, PT, R3, R4, PT ;  /* 0x000000040300720b */ /* 0x000fe40003f1d000 */
[----:B------:R-:W-:Y:S02]  /*9ca0*/  SEL R3, R18, RZ, P2 ;  /* 0x000000ff12037207 */ /* 0x000fe40001000000 */
[----:B------:R-:W-:Y:S02]  /*9cb0*/  ISETP.NE.AND P1, PT, R19, RZ, P1 ;  /* 0x000000ff1300720c */ /* 0x000fe40000f25270 */
[----:B------:R-:W-:Y:S02]  /*9cc0*/  SHF.R.U32.HI R3, RZ, R3, R14 ;  /* 0x00000003ff037219 */ /* 0x000fe4000001160e */
[----:B------:R-:W-:-:S02]  /*9cd0*/  PLOP3.LUT P0, PT, P0, P1, PT, 0xf8, 0x8f ;  /* 0x00000000008f781c */ /* 0x000fc40000703f70 */
[----:B------:R-:W-:Y:S02]  /*9ce0*/  SHF.R.U32.HI R19, RZ, 0x1, R3 ;  /* 0x00000001ff137819 */ /* 0x000fe40000011603 */
[----:B------:R-:W-:-:S04]  /*9cf0*/  SEL R4, RZ, 0x1, !P0 ;  /* 0x00000001ff047807 */ /* 0x000fc80004000000 */
[----:B------:R-:W-:-:S04]  /*9d00*/  LOP3.LUT R4, R4, 0x1, R19, 0xf8, !PT ;  /* 0x0000000104047812 */ /* 0x000fc800078ef813 */
[----:B------:R-:W-:-:S04]  /*9d10*/  LOP3.LUT R4, R4, R3, RZ, 0xc0, !PT ;  /* 0x0000000304047212 */ /* 0x000fc800078ec0ff */
[----:B------:R-:W-:-:S04]  /*9d20*/  IADD3 R19, PT, PT, R19, R4, RZ ;  /* 0x0000000413137210 */ /* 0x000fc80007ffe0ff */
[----:B------:R-:W-:Y:S01]  /*9d30*/  LOP3.LUT R16, R19, R16, RZ, 0xfc, !PT ;  /* 0x0000001013107212 */ /* 0x000fe200078efcff */
[----:B------:R-:W-:Y:S06]  /*9d40*/  BRA `(.L_x_79) ;  /* 0x0000000000107947 */ /* 0x000fec0003800000 */
.L_x_78:
[----:B------:R-:W-:-:S04]  /*9d50*/  LOP3.LUT R16, R16, 0x80000000, RZ, 0xc0, !PT ;  /* 0x8000000010107812 */ /* 0x000fc800078ec0ff */
[----:B------:R-:W-:Y:S01]  /*9d60*/  LOP3.LUT R16, R16, 0x7f800000, RZ, 0xfc, !PT ;  /* 0x7f80000010107812 */ /* 0x000fe200078efcff */
[----:B------:R-:W-:Y:S06]  /*9d70*/  BRA `(.L_x_79) ;  /* 0x0000000000047947 */ /* 0x000fec0003800000 */
.L_x_77:
[----:B------:R-:W-:-:S07]  /*9d80*/  LEA R16, R19, R16, 0x17 ;  /* 0x0000001013107211 */ /* 0x000fce00078eb8ff */
.L_x_79:
[----:B------:R-:W-:Y:S05]  /*9d90*/  BSYNC.RECONVERGENT B1 ;  /* 0x0000000000017941 */ /* 0x000fea0003800200 */
.L_x_76:
[----:B------:R-:W-:Y:S05]  /*9da0*/  BRA `(.L_x_80) ;  /* 0x0000000000207947 */ /* 0x000fea0003800000 */
.L_x_75:
[----:B------:R-:W-:-:S04]  /*9db0*/  LOP3.LUT R3, R4, 0x80000000, R3, 0x48, !PT ;  /* 0x8000000004037812 */ /* 0x000fc800078e4803 */
[----:B------:R-:W-:Y:S01]  /*9dc0*/  LOP3.LUT R16, R3, 0x7f800000, RZ, 0xfc, !PT ;  /* 0x7f80000003107812 */ /* 0x000fe200078efcff */
[----:B------:R-:W-:Y:S06]  /*9dd0*/  BRA `(.L_x_80) ;  /* 0x0000000000147947 */ /* 0x000fec0003800000 */
.L_x_74:
[----:B------:R-:W-:Y:S01]  /*9de0*/  LOP3.LUT R16, R4, 0x80000000, R3, 0x48, !PT ;  /* 0x8000000004107812 */ /* 0x000fe200078e4803 */
[----:B------:R-:W-:Y:S06]  /*9df0*/  BRA `(.L_x_80) ;  /* 0x00000000000c7947 */ /* 0x000fec0003800000 */
.L_x_73:
[----:B------:R-:W0:Y:S01]  /*9e00*/  MUFU.RSQ R16, -QNAN ;  /* 0xffc0000000107908 */ /* 0x000e220000001400 */
[----:B------:R-:W-:Y:S05]  /*9e10*/  BRA `(.L_x_80) ;  /* 0x0000000000047947 */ /* 0x000fea0003800000 */
.L_x_72:
[----:B------:R-:W-:-:S07]  /*9e20*/  FADD.FTZ R16, R3, R4 ;  /* 0x0000000403107221 */ /* 0x000fce0000010000 */
.L_x_80:
[----:B------:R-:W-:Y:S05]  /*9e30*/  BSYNC.RECONVERGENT B0 ;  /* 0x0000000000007941 */ /* 0x000fea0003800200 */
.L_x_70:
[----:B------:R-:W-:Y:S01]  /*9e40*/  HFMA2 R19, -RZ, RZ, 0, 0 ;  /* 0x00000000ff137431 */ /* 0x000fe200000001ff */
[----:B------:R-:W-:Y:S02]  /*9e50*/  MOV R18, R20 ;  /* 0x0000001400127202 */ /* 0x000fe40000000f00 */
[----:B0-----:R-:W-:Y:S02]  /*9e60*/  MOV R14, R16 ;  /* 0x00000010000e7202 */ /* 0x001fe40000000f00 */
[----:B------:R-:W-:Y:S05]  /*9e70*/  RET.REL.NODEC R18 `(_Z16attention_phase1PK6__halfS1_S1_PS_iiiifb) ;  /* 0xffffff6012607950 */ /* 0x000fea0003c3ffff */
.L_x_81:
[----:B------:R-:W-:-:S00]  /*9e80*/  BRA `(.L_x_81) ;  /* 0xfffffffc00fc7947 */ /* 0x000fc0000383ffff */
[----:B------:R-:W-:-:S00]  /*9e90*/  NOP ;  /* 0x0000000000007918 */ /* 0x000fc00000000000 */
        /* <DEDUP_REMOVED lines=14> */
.L_x_83:


//--------------------- .nv.shared._Z16attention_phase1PK6__halfS1_S1_PS_iiiifb --------------------------
	.section	.nv.shared._Z16attention_phase1PK6__halfS1_S1_PS_iiiifb,"aw",@nobits
	.sectionflags	@""
	.align	4
.nv.shared._Z16attention_phase1PK6__halfS1_S1_PS_iiiifb:
	.zero		42496


//--------------------- .nv.shared.reserved.0     --------------------------
	.section	.nv.shared.reserved.0,"aw",@nobits
	.weak		__nv_reservedSMEM_offset_0_alias
	.size		__nv_reservedSMEM_offset_0_alias, 0, 64
	.other		__nv_reservedSMEM_offset_0_alias,@"STO_CUDA_RESERVED_SHARED STV_DEFAULT"
__nv_reservedSMEM_offset_0_alias:
	.zero		0
	.zero		64


//--------------------- .nv.constant0._Z16attention_phase1PK6__halfS1_S1_PS_iiiifb --------------------------
	.section	.nv.constant0._Z16attention_phase1PK6__halfS1_S1_PS_iiiifb,"a",@progbits
	.sectionflags	@""
	.align	4
.nv.constant0._Z16attention_phase1PK6__halfS1_S1_PS_iiiifb:
	.zero		949


//--------------------- SYMBOLS --------------------------

	.type		.nv.reservedSmem.offset0,@object
	.size		.nv.reservedSmem.offset0,0x4
	.type		.nv.reservedSmem.cap,@object
	.size		.nv.reservedSmem.cap,0x4
